//
// Generated by NVIDIA NVVM Compiler
//
// Compiler Build ID: CL-36424714
// Cuda compilation tools, release 13.0, V13.0.88
// Based on NVVM 20.0.0
//

.version 9.0
.target sm_100
.address_size 64

	// .globl	_Z24RowwiseMomentsCUDAKernelIfEvlT_PKS0_PS0_S3_
// _ZZ24RowwiseMomentsCUDAKernelIfEvlT_PKS0_PS0_S3_E10val_shared has been demoted
.global .align 1 .b8 _ZN34_INTERNAL_9df6d34c_4_k_cu_c48df5b54cuda3std3__45__cpo5beginE[1];
.global .align 1 .b8 _ZN34_INTERNAL_9df6d34c_4_k_cu_c48df5b54cuda3std3__45__cpo3endE[1];
.global .align 1 .b8 _ZN34_INTERNAL_9df6d34c_4_k_cu_c48df5b54cuda3std3__45__cpo6cbeginE[1];
.global .align 1 .b8 _ZN34_INTERNAL_9df6d34c_4_k_cu_c48df5b54cuda3std3__45__cpo4cendE[1];
.global .align 1 .b8 _ZN34_INTERNAL_9df6d34c_4_k_cu_c48df5b54cuda3std3__436_GLOBAL__N__9df6d34c_4_k_cu_c48df5b56ignoreE[1];
.global .align 1 .b8 _ZN34_INTERNAL_9df6d34c_4_k_cu_c48df5b54cuda3std3__419piecewise_constructE[1];
.global .align 1 .b8 _ZN34_INTERNAL_9df6d34c_4_k_cu_c48df5b54cuda3std3__48in_placeE[1];
.global .align 1 .b8 _ZN34_INTERNAL_9df6d34c_4_k_cu_c48df5b54cuda3std6ranges3__45__cpo4swapE[1];
.global .align 1 .b8 _ZN34_INTERNAL_9df6d34c_4_k_cu_c48df5b54cuda3std6ranges3__45__cpo9iter_moveE[1];

.visible .entry _Z24RowwiseMomentsCUDAKernelIfEvlT_PKS0_PS0_S3_(
	.param .u64 _Z24RowwiseMomentsCUDAKernelIfEvlT_PKS0_PS0_S3__param_0,
	.param .f32 _Z24RowwiseMomentsCUDAKernelIfEvlT_PKS0_PS0_S3__param_1,
	.param .u64 .ptr .align 1 _Z24RowwiseMomentsCUDAKernelIfEvlT_PKS0_PS0_S3__param_2,
	.param .u64 .ptr .align 1 _Z24RowwiseMomentsCUDAKernelIfEvlT_PKS0_PS0_S3__param_3,
	.param .u64 .ptr .align 1 _Z24RowwiseMomentsCUDAKernelIfEvlT_PKS0_PS0_S3__param_4
)
{
	.reg .pred 	%p<85>;
	.reg .b32 	%r<119>;
	.reg .b32 	%f<262>;
	.reg .b64 	%rd<139>;
	// demoted variable
	.shared .align 8 .b8 _ZZ24RowwiseMomentsCUDAKernelIfEvlT_PKS0_PS0_S3_E10val_shared[768];
	ld.param.u64 	%rd55, [_Z24RowwiseMomentsCUDAKernelIfEvlT_PKS0_PS0_S3__param_0];
	ld.param.f32 	%f118, [_Z24RowwiseMomentsCUDAKernelIfEvlT_PKS0_PS0_S3__param_1];
	ld.param.u64 	%rd59, [_Z24RowwiseMomentsCUDAKernelIfEvlT_PKS0_PS0_S3__param_2];
	ld.param.u64 	%rd56, [_Z24RowwiseMomentsCUDAKernelIfEvlT_PKS0_PS0_S3__param_3];
	cvta.to.global.u64 	%rd1, %rd59;
	mov.u32 	%r5, %ctaid.x;
	cvt.u64.u32 	%rd2, %r5;
	mov.u32 	%r6, %tid.x;
	cvt.u64.u32 	%rd3, %r6;
	setp.le.s64 	%p1, %rd55, %rd3;
	mov.b64 	%rd128, 0;
	mov.f32 	%f226, 0f00000000;
	mov.f32 	%f227, %f226;
	mov.f32 	%f228, %f226;
	@%p1 bra 	$L__BB0_10;
	mul.lo.s64 	%rd4, %rd55, %rd2;
	mov.u32 	%r7, %ntid.x;
	cvt.u64.u32 	%rd5, %r7;
	add.s64 	%rd60, %rd3, %rd5;
	max.u64 	%rd61, %rd55, %rd60;
	setp.lt.u64 	%p2, %rd60, %rd55;
	selp.u64 	%rd6, 1, 0, %p2;
	add.s64 	%rd62, %rd60, %rd6;
	sub.s64 	%rd7, %rd61, %rd62;
	and.b64  	%rd63, %rd7, -4294967296;
	setp.ne.s64 	%p3, %rd63, 0;
	@%p3 bra 	$L__BB0_3;
	cvt.u32.u64 	%r8, %rd5;
	cvt.u32.u64 	%r9, %rd7;
	div.u32 	%r10, %r9, %r8;
	cvt.u64.u32 	%rd118, %r10;
	bra.uni 	$L__BB0_4;
$L__BB0_3:
	div.u64 	%rd118, %rd7, %rd5;
$L__BB0_4:
	add.s64 	%rd66, %rd118, %rd6;
	add.s64 	%rd11, %rd66, 1;
	and.b64  	%rd12, %rd11, 3;
	setp.lt.u64 	%p4, %rd66, 3;
	mov.b64 	%rd128, 0;
	mov.f32 	%f228, 0f00000000;
	mov.u64 	%rd123, %rd3;
	mov.f32 	%f227, %f228;
	mov.f32 	%f226, %f228;
	@%p4 bra 	$L__BB0_7;
	and.b64  	%rd128, %rd11, -4;
	add.s64 	%rd68, %rd4, %rd3;
	shl.b64 	%rd69, %rd68, 2;
	add.s64 	%rd120, %rd1, %rd69;
	neg.s64 	%rd15, %rd128;
	mov.f32 	%f228, 0f00000000;
	mov.b64 	%rd119, 2;
	mov.u64 	%rd123, %rd3;
$L__BB0_6:
	ld.global.f32 	%f123, [%rd120];
	sub.f32 	%f124, %f123, %f228;
	add.f32 	%f125, %f226, 0f3F800000;
	div.rn.f32 	%f126, %f124, %f125;
	add.f32 	%f127, %f228, %f126;
	sub.f32 	%f128, %f123, %f127;
	fma.rn.f32 	%f129, %f124, %f128, %f227;
	add.s64 	%rd70, %rd119, -1;
	cvt.rn.f32.u64 	%f130, %rd70;
	shl.b64 	%rd71, %rd5, 2;
	add.s64 	%rd72, %rd120, %rd71;
	ld.global.f32 	%f131, [%rd72];
	sub.f32 	%f132, %f131, %f127;
	add.f32 	%f133, %f130, 0f3F800000;
	div.rn.f32 	%f134, %f132, %f133;
	add.f32 	%f135, %f127, %f134;
	sub.f32 	%f136, %f131, %f135;
	fma.rn.f32 	%f137, %f132, %f136, %f129;
	cvt.rn.f32.u64 	%f138, %rd119;
	shl.b64 	%rd73, %rd5, 3;
	add.s64 	%rd74, %rd120, %rd73;
	ld.global.f32 	%f139, [%rd74];
	sub.f32 	%f140, %f139, %f135;
	add.f32 	%f141, %f138, 0f3F800000;
	div.rn.f32 	%f142, %f140, %f141;
	add.f32 	%f143, %f135, %f142;
	sub.f32 	%f144, %f139, %f143;
	fma.rn.f32 	%f145, %f140, %f144, %f137;
	add.s64 	%rd75, %rd119, 1;
	cvt.rn.f32.u64 	%f146, %rd75;
	mad.lo.s64 	%rd76, %rd5, 12, %rd120;
	ld.global.f32 	%f147, [%rd76];
	sub.f32 	%f148, %f147, %f143;
	add.f32 	%f149, %f146, 0f3F800000;
	div.rn.f32 	%f150, %f148, %f149;
	add.f32 	%f228, %f143, %f150;
	sub.f32 	%f151, %f147, %f228;
	fma.rn.f32 	%f227, %f148, %f151, %f145;
	add.s64 	%rd77, %rd119, 2;
	cvt.rn.f32.u64 	%f226, %rd77;
	add.s64 	%rd123, %rd123, %rd71;
	shl.b64 	%rd78, %rd5, 4;
	add.s64 	%rd120, %rd120, %rd78;
	add.s64 	%rd119, %rd119, 4;
	add.s64 	%rd79, %rd15, %rd119;
	setp.ne.s64 	%p5, %rd79, 2;
	@%p5 bra 	$L__BB0_6;
$L__BB0_7:
	setp.eq.s64 	%p6, %rd12, 0;
	@%p6 bra 	$L__BB0_10;
	add.s64 	%rd80, %rd123, %rd4;
	shl.b64 	%rd81, %rd80, 2;
	add.s64 	%rd126, %rd1, %rd81;
	shl.b64 	%rd26, %rd5, 2;
	neg.s64 	%rd125, %rd12;
$L__BB0_9:
	.pragma "nounroll";
	ld.global.f32 	%f152, [%rd126];
	sub.f32 	%f153, %f152, %f228;
	add.f32 	%f154, %f226, 0f3F800000;
	div.rn.f32 	%f155, %f153, %f154;
	add.f32 	%f228, %f228, %f155;
	sub.f32 	%f156, %f152, %f228;
	fma.rn.f32 	%f227, %f153, %f156, %f227;
	add.s64 	%rd128, %rd128, 1;
	cvt.rn.f32.u64 	%f226, %rd128;
	add.s64 	%rd126, %rd126, %rd26;
	add.s64 	%rd125, %rd125, 1;
	setp.ne.s64 	%p7, %rd125, 0;
	@%p7 bra 	$L__BB0_9;
$L__BB0_10:
	cvt.u32.u64 	%r15, %rd3;
	and.b32  	%r1, %r15, 31;
	mov.b32 	%r16, %f228;
	shfl.sync.down.b32	%r17|%p8, %r16, 16, 31, -1;
	mov.b32 	%f22, %r17;
	mov.b32 	%r18, %f227;
	shfl.sync.down.b32	%r19|%p9, %r18, 16, 31, -1;
	mov.b32 	%f23, %r19;
	// begin inline asm
	mov.b64 {%r11,%r12}, %rd128;
	// end inline asm
	shfl.sync.down.b32	%r14|%p10, %r12, 16, 31, -1;
	shfl.sync.down.b32	%r13|%p11, %r11, 16, 31, -1;
	// begin inline asm
	mov.b64 %rd129, {%r13,%r14};
	// end inline asm
	mov.b32 	%r20, %f226;
	shfl.sync.down.b32	%r21|%p12, %r20, 16, 31, -1;
	mov.b32 	%f24, %r21;
	setp.eq.f32 	%p13, %f226, 0f00000000;
	mov.f32 	%f229, %f22;
	mov.f32 	%f230, %f23;
	mov.f32 	%f231, %f24;
	@%p13 bra 	$L__BB0_13;
	setp.eq.f32 	%p14, %f24, 0f00000000;
	mov.f32 	%f229, %f228;
	mov.f32 	%f230, %f227;
	mov.u64 	%rd129, %rd128;
	mov.f32 	%f231, %f226;
	@%p14 bra 	$L__BB0_13;
	sub.f32 	%f157, %f22, %f228;
	add.f32 	%f231, %f226, %f24;
	div.rn.f32 	%f158, %f24, %f231;
	fma.rn.f32 	%f229, %f157, %f158, %f228;
	add.f32 	%f159, %f227, %f23;
	mul.f32 	%f160, %f157, %f157;
	mul.f32 	%f161, %f226, %f160;
	fma.rn.f32 	%f230, %f161, %f158, %f159;
	mov.b64 	%rd129, -1;
$L__BB0_13:
	mov.b32 	%r26, %f229;
	shfl.sync.down.b32	%r27|%p15, %r26, 8, 31, -1;
	mov.b32 	%f31, %r27;
	mov.b32 	%r28, %f230;
	shfl.sync.down.b32	%r29|%p16, %r28, 8, 31, -1;
	mov.b32 	%f32, %r29;
	// begin inline asm
	mov.b64 {%r22,%r23}, %rd129;
	// end inline asm
	shfl.sync.down.b32	%r25|%p17, %r23, 8, 31, -1;
	shfl.sync.down.b32	%r24|%p18, %r22, 8, 31, -1;
	// begin inline asm
	mov.b64 %rd130, {%r24,%r25};
	// end inline asm
	mov.b32 	%r30, %f231;
	shfl.sync.down.b32	%r31|%p19, %r30, 8, 31, -1;
	mov.b32 	%f33, %r31;
	setp.eq.f32 	%p20, %f231, 0f00000000;
	mov.f32 	%f232, %f31;
	mov.f32 	%f233, %f32;
	mov.f32 	%f234, %f33;
	@%p20 bra 	$L__BB0_16;
	setp.eq.f32 	%p21, %f33, 0f00000000;
	mov.f32 	%f232, %f229;
	mov.f32 	%f233, %f230;
	mov.u64 	%rd130, %rd129;
	mov.f32 	%f234, %f231;
	@%p21 bra 	$L__BB0_16;
	sub.f32 	%f162, %f31, %f229;
	add.f32 	%f234, %f231, %f33;
	div.rn.f32 	%f163, %f33, %f234;
	fma.rn.f32 	%f232, %f162, %f163, %f229;
	add.f32 	%f164, %f230, %f32;
	mul.f32 	%f165, %f162, %f162;
	mul.f32 	%f166, %f231, %f165;
	fma.rn.f32 	%f233, %f166, %f163, %f164;
	mov.b64 	%rd130, -1;
$L__BB0_16:
	mov.b32 	%r36, %f232;
	shfl.sync.down.b32	%r37|%p22, %r36, 4, 31, -1;
	mov.b32 	%f40, %r37;
	mov.b32 	%r38, %f233;
	shfl.sync.down.b32	%r39|%p23, %r38, 4, 31, -1;
	mov.b32 	%f41, %r39;
	// begin inline asm
	mov.b64 {%r32,%r33}, %rd130;
	// end inline asm
	shfl.sync.down.b32	%r35|%p24, %r33, 4, 31, -1;
	shfl.sync.down.b32	%r34|%p25, %r32, 4, 31, -1;
	// begin inline asm
	mov.b64 %rd131, {%r34,%r35};
	// end inline asm
	mov.b32 	%r40, %f234;
	shfl.sync.down.b32	%r41|%p26, %r40, 4, 31, -1;
	mov.b32 	%f42, %r41;
	setp.eq.f32 	%p27, %f234, 0f00000000;
	mov.f32 	%f235, %f40;
	mov.f32 	%f236, %f41;
	mov.f32 	%f237, %f42;
	@%p27 bra 	$L__BB0_19;
	setp.eq.f32 	%p28, %f42, 0f00000000;
	mov.f32 	%f235, %f232;
	mov.f32 	%f236, %f233;
	mov.u64 	%rd131, %rd130;
	mov.f32 	%f237, %f234;
	@%p28 bra 	$L__BB0_19;
	sub.f32 	%f167, %f40, %f232;
	add.f32 	%f237, %f234, %f42;
	div.rn.f32 	%f168, %f42, %f237;
	fma.rn.f32 	%f235, %f167, %f168, %f232;
	add.f32 	%f169, %f233, %f41;
	mul.f32 	%f170, %f167, %f167;
	mul.f32 	%f171, %f234, %f170;
	fma.rn.f32 	%f236, %f171, %f168, %f169;
	mov.b64 	%rd131, -1;
$L__BB0_19:
	mov.b32 	%r46, %f235;
	shfl.sync.down.b32	%r47|%p29, %r46, 2, 31, -1;
	mov.b32 	%f49, %r47;
	mov.b32 	%r48, %f236;
	shfl.sync.down.b32	%r49|%p30, %r48, 2, 31, -1;
	mov.b32 	%f50, %r49;
	// begin inline asm
	mov.b64 {%r42,%r43}, %rd131;
	// end inline asm
	shfl.sync.down.b32	%r45|%p31, %r43, 2, 31, -1;
	shfl.sync.down.b32	%r44|%p32, %r42, 2, 31, -1;
	// begin inline asm
	mov.b64 %rd132, {%r44,%r45};
	// end inline asm
	mov.b32 	%r50, %f237;
	shfl.sync.down.b32	%r51|%p33, %r50, 2, 31, -1;
	mov.b32 	%f51, %r51;
	setp.eq.f32 	%p34, %f237, 0f00000000;
	mov.f32 	%f238, %f49;
	mov.f32 	%f239, %f50;
	mov.f32 	%f240, %f51;
	@%p34 bra 	$L__BB0_22;
	setp.eq.f32 	%p35, %f51, 0f00000000;
	mov.f32 	%f238, %f235;
	mov.f32 	%f239, %f236;
	mov.u64 	%rd132, %rd131;
	mov.f32 	%f240, %f237;
	@%p35 bra 	$L__BB0_22;
	sub.f32 	%f172, %f49, %f235;
	add.f32 	%f240, %f237, %f51;
	div.rn.f32 	%f173, %f51, %f240;
	fma.rn.f32 	%f238, %f172, %f173, %f235;
	add.f32 	%f174, %f236, %f50;
	mul.f32 	%f175, %f172, %f172;
	mul.f32 	%f176, %f237, %f175;
	fma.rn.f32 	%f239, %f176, %f173, %f174;
	mov.b64 	%rd132, -1;
$L__BB0_22:
	mov.b32 	%r56, %f238;
	shfl.sync.down.b32	%r57|%p36, %r56, 1, 31, -1;
	mov.b32 	%f58, %r57;
	mov.b32 	%r58, %f239;
	shfl.sync.down.b32	%r59|%p37, %r58, 1, 31, -1;
	mov.b32 	%f59, %r59;
	// begin inline asm
	mov.b64 {%r52,%r53}, %rd132;
	// end inline asm
	shfl.sync.down.b32	%r55|%p38, %r53, 1, 31, -1;
	shfl.sync.down.b32	%r54|%p39, %r52, 1, 31, -1;
	// begin inline asm
	mov.b64 %rd133, {%r54,%r55};
	// end inline asm
	mov.b32 	%r60, %f240;
	shfl.sync.down.b32	%r61|%p40, %r60, 1, 31, -1;
	mov.b32 	%f60, %r61;
	setp.eq.f32 	%p41, %f240, 0f00000000;
	mov.f32 	%f241, %f58;
	mov.f32 	%f242, %f59;
	mov.f32 	%f243, %f60;
	@%p41 bra 	$L__BB0_25;
	setp.eq.f32 	%p42, %f60, 0f00000000;
	mov.f32 	%f241, %f238;
	mov.f32 	%f242, %f239;
	mov.u64 	%rd133, %rd132;
	mov.f32 	%f243, %f240;
	@%p42 bra 	$L__BB0_25;
	sub.f32 	%f177, %f58, %f238;
	add.f32 	%f243, %f240, %f60;
	div.rn.f32 	%f178, %f60, %f243;
	fma.rn.f32 	%f241, %f177, %f178, %f238;
	add.f32 	%f179, %f239, %f59;
	mul.f32 	%f180, %f177, %f177;
	mul.f32 	%f181, %f240, %f180;
	fma.rn.f32 	%f242, %f181, %f178, %f179;
	mov.b64 	%rd133, -1;
$L__BB0_25:
	bar.sync 	0;
	setp.ne.s32 	%p43, %r1, 0;
	@%p43 bra 	$L__BB0_27;
	shr.u32 	%r63, %r15, 5;
	mov.u32 	%r64, _ZZ24RowwiseMomentsCUDAKernelIfEvlT_PKS0_PS0_S3_E10val_shared;
	mad.lo.s32 	%r65, %r63, 24, %r64;
	st.shared.v2.f32 	[%r65], {%f241, %f242};
	st.shared.u64 	[%r65+8], %rd133;
	st.shared.f32 	[%r65+16], %f243;
$L__BB0_27:
	bar.sync 	0;
	mov.u32 	%r66, %ntid.x;
	shr.u32 	%r3, %r66, 5;
	setp.gt.u32 	%p44, %r15, 31;
	@%p44 bra 	$L__BB0_53;
	mov.u32 	%r67, _ZZ24RowwiseMomentsCUDAKernelIfEvlT_PKS0_PS0_S3_E10val_shared;
	mad.lo.s32 	%r4, %r1, 24, %r67;
	setp.ge.u32 	%p45, %r15, %r3;
	mov.f32 	%f244, 0f00000000;
	@%p45 bra 	$L__BB0_30;
	ld.shared.f32 	%f244, [%r4+16];
$L__BB0_30:
	setp.ge.u32 	%p46, %r15, %r3;
	mov.f32 	%f245, 0f00000000;
	@%p46 bra 	$L__BB0_32;
	ld.shared.f32 	%f245, [%r4+4];
$L__BB0_32:
	setp.ge.u32 	%p47, %r15, %r3;
	mov.f32 	%f246, 0f00000000;
	@%p47 bra 	$L__BB0_34;
	ld.shared.f32 	%f246, [%r4];
$L__BB0_34:
	setp.ge.u32 	%p48, %r15, %r3;
	mov.b64 	%rd134, 0;
	@%p48 bra 	$L__BB0_36;
	ld.shared.u64 	%rd134, [%r4+8];
$L__BB0_36:
	mov.b32 	%r72, %f246;
	shfl.sync.down.b32	%r73|%p49, %r72, 16, 31, -1;
	mov.b32 	%f73, %r73;
	mov.b32 	%r74, %f245;
	shfl.sync.down.b32	%r75|%p50, %r74, 16, 31, -1;
	mov.b32 	%f74, %r75;
	// begin inline asm
	mov.b64 {%r68,%r69}, %rd134;
	// end inline asm
	shfl.sync.down.b32	%r71|%p51, %r69, 16, 31, -1;
	shfl.sync.down.b32	%r70|%p52, %r68, 16, 31, -1;
	// begin inline asm
	mov.b64 %rd135, {%r70,%r71};
	// end inline asm
	mov.b32 	%r76, %f244;
	shfl.sync.down.b32	%r77|%p53, %r76, 16, 31, -1;
	mov.b32 	%f75, %r77;
	setp.eq.f32 	%p54, %f244, 0f00000000;
	mov.f32 	%f247, %f73;
	mov.f32 	%f248, %f74;
	mov.f32 	%f249, %f75;
	@%p54 bra 	$L__BB0_39;
	setp.eq.f32 	%p55, %f75, 0f00000000;
	mov.f32 	%f247, %f246;
	mov.f32 	%f248, %f245;
	mov.u64 	%rd135, %rd134;
	mov.f32 	%f249, %f244;
	@%p55 bra 	$L__BB0_39;
	sub.f32 	%f185, %f73, %f246;
	add.f32 	%f249, %f244, %f75;
	div.rn.f32 	%f186, %f75, %f249;
	fma.rn.f32 	%f247, %f185, %f186, %f246;
	add.f32 	%f187, %f245, %f74;
	mul.f32 	%f188, %f185, %f185;
	mul.f32 	%f189, %f244, %f188;
	fma.rn.f32 	%f248, %f189, %f186, %f187;
	mov.b64 	%rd135, -1;
$L__BB0_39:
	mov.b32 	%r82, %f247;
	shfl.sync.down.b32	%r83|%p56, %r82, 8, 31, -1;
	mov.b32 	%f82, %r83;
	mov.b32 	%r84, %f248;
	shfl.sync.down.b32	%r85|%p57, %r84, 8, 31, -1;
	mov.b32 	%f83, %r85;
	// begin inline asm
	mov.b64 {%r78,%r79}, %rd135;
	// end inline asm
	shfl.sync.down.b32	%r81|%p58, %r79, 8, 31, -1;
	shfl.sync.down.b32	%r80|%p59, %r78, 8, 31, -1;
	// begin inline asm
	mov.b64 %rd136, {%r80,%r81};
	// end inline asm
	mov.b32 	%r86, %f249;
	shfl.sync.down.b32	%r87|%p60, %r86, 8, 31, -1;
	mov.b32 	%f84, %r87;
	setp.eq.f32 	%p61, %f249, 0f00000000;
	mov.f32 	%f250, %f82;
	mov.f32 	%f251, %f83;
	mov.f32 	%f252, %f84;
	@%p61 bra 	$L__BB0_42;
	setp.eq.f32 	%p62, %f84, 0f00000000;
	mov.f32 	%f250, %f247;
	mov.f32 	%f251, %f248;
	mov.u64 	%rd136, %rd135;
	mov.f32 	%f252, %f249;
	@%p62 bra 	$L__BB0_42;
	sub.f32 	%f190, %f82, %f247;
	add.f32 	%f252, %f249, %f84;
	div.rn.f32 	%f191, %f84, %f252;
	fma.rn.f32 	%f250, %f190, %f191, %f247;
	add.f32 	%f192, %f248, %f83;
	mul.f32 	%f193, %f190, %f190;
	mul.f32 	%f194, %f249, %f193;
	fma.rn.f32 	%f251, %f194, %f191, %f192;
	mov.b64 	%rd136, -1;
$L__BB0_42:
	mov.b32 	%r92, %f250;
	shfl.sync.down.b32	%r93|%p63, %r92, 4, 31, -1;
	mov.b32 	%f91, %r93;
	mov.b32 	%r94, %f251;
	shfl.sync.down.b32	%r95|%p64, %r94, 4, 31, -1;
	mov.b32 	%f92, %r95;
	// begin inline asm
	mov.b64 {%r88,%r89}, %rd136;
	// end inline asm
	shfl.sync.down.b32	%r91|%p65, %r89, 4, 31, -1;
	shfl.sync.down.b32	%r90|%p66, %r88, 4, 31, -1;
	// begin inline asm
	mov.b64 %rd137, {%r90,%r91};
	// end inline asm
	mov.b32 	%r96, %f252;
	shfl.sync.down.b32	%r97|%p67, %r96, 4, 31, -1;
	mov.b32 	%f93, %r97;
	setp.eq.f32 	%p68, %f252, 0f00000000;
	mov.f32 	%f253, %f91;
	mov.f32 	%f254, %f92;
	mov.f32 	%f255, %f93;
	@%p68 bra 	$L__BB0_45;
	setp.eq.f32 	%p69, %f93, 0f00000000;
	mov.f32 	%f253, %f250;
	mov.f32 	%f254, %f251;
	mov.u64 	%rd137, %rd136;
	mov.f32 	%f255, %f252;
	@%p69 bra 	$L__BB0_45;
	sub.f32 	%f195, %f91, %f250;
	add.f32 	%f255, %f252, %f93;
	div.rn.f32 	%f196, %f93, %f255;
	fma.rn.f32 	%f253, %f195, %f196, %f250;
	add.f32 	%f197, %f251, %f92;
	mul.f32 	%f198, %f195, %f195;
	mul.f32 	%f199, %f252, %f198;
	fma.rn.f32 	%f254, %f199, %f196, %f197;
	mov.b64 	%rd137, -1;
$L__BB0_45:
	mov.b32 	%r102, %f253;
	shfl.sync.down.b32	%r103|%p70, %r102, 2, 31, -1;
	mov.b32 	%f100, %r103;
	mov.b32 	%r104, %f254;
	shfl.sync.down.b32	%r105|%p71, %r104, 2, 31, -1;
	mov.b32 	%f101, %r105;
	// begin inline asm
	mov.b64 {%r98,%r99}, %rd137;
	// end inline asm
	shfl.sync.down.b32	%r101|%p72, %r99, 2, 31, -1;
	shfl.sync.down.b32	%r100|%p73, %r98, 2, 31, -1;
	// begin inline asm
	mov.b64 %rd138, {%r100,%r101};
	// end inline asm
	mov.b32 	%r106, %f255;
	shfl.sync.down.b32	%r107|%p74, %r106, 2, 31, -1;
	mov.b32 	%f102, %r107;
	setp.eq.f32 	%p75, %f255, 0f00000000;
	mov.f32 	%f256, %f100;
	mov.f32 	%f257, %f101;
	mov.f32 	%f258, %f102;
	@%p75 bra 	$L__BB0_48;
	setp.eq.f32 	%p76, %f102, 0f00000000;
	mov.f32 	%f256, %f253;
	mov.f32 	%f257, %f254;
	mov.u64 	%rd138, %rd137;
	mov.f32 	%f258, %f255;
	@%p76 bra 	$L__BB0_48;
	sub.f32 	%f200, %f100, %f253;
	add.f32 	%f258, %f255, %f102;
	div.rn.f32 	%f201, %f102, %f258;
	fma.rn.f32 	%f256, %f200, %f201, %f253;
	add.f32 	%f202, %f254, %f101;
	mul.f32 	%f203, %f200, %f200;
	mul.f32 	%f204, %f255, %f203;
	fma.rn.f32 	%f257, %f204, %f201, %f202;
	mov.b64 	%rd138, -1;
$L__BB0_48:
	mov.b32 	%r112, %f256;
	shfl.sync.down.b32	%r113|%p77, %r112, 1, 31, -1;
	mov.b32 	%f109, %r113;
	mov.b32 	%r114, %f257;
	shfl.sync.down.b32	%r115|%p78, %r114, 1, 31, -1;
	mov.b32 	%f110, %r115;
	// begin inline asm
	mov.b64 {%r108,%r109}, %rd138;
	// end inline asm
	shfl.sync.down.b32	%r111|%p79, %r109, 1, 31, -1;
	shfl.sync.down.b32	%r110|%p80, %r108, 1, 31, -1;
	// begin inline asm
	mov.b64 %rd111, {%r110,%r111};
	// end inline asm
	mov.b32 	%r116, %f258;
	shfl.sync.down.b32	%r117|%p81, %r116, 1, 31, -1;
	mov.b32 	%f111, %r117;
	setp.eq.f32 	%p82, %f258, 0f00000000;
	mov.f32 	%f259, %f109;
	mov.f32 	%f260, %f110;
	mov.f32 	%f261, %f111;
	@%p82 bra 	$L__BB0_51;
	setp.eq.f32 	%p83, %f111, 0f00000000;
	mov.f32 	%f259, %f256;
	mov.f32 	%f260, %f257;
	mov.f32 	%f261, %f258;
	@%p83 bra 	$L__BB0_51;
	sub.f32 	%f205, %f109, %f256;
	add.f32 	%f261, %f258, %f111;
	div.rn.f32 	%f206, %f111, %f261;
	fma.rn.f32 	%f259, %f205, %f206, %f256;
	add.f32 	%f207, %f257, %f110;
	mul.f32 	%f208, %f205, %f205;
	mul.f32 	%f209, %f258, %f208;
	fma.rn.f32 	%f260, %f209, %f206, %f207;
$L__BB0_51:
	setp.ne.s32 	%p84, %r15, 0;
	@%p84 bra 	$L__BB0_53;
	ld.param.u64 	%rd117, [_Z24RowwiseMomentsCUDAKernelIfEvlT_PKS0_PS0_S3__param_4];
	max.f32 	%f210, %f261, 0f00000000;
	div.rn.f32 	%f211, %f260, %f210;
	cvta.to.global.u64 	%rd112, %rd56;
	shl.b64 	%rd113, %rd2, 2;
	add.s64 	%rd114, %rd112, %rd113;
	st.global.f32 	[%rd114], %f259;
	add.f32 	%f212, %f118, %f211;
	rsqrt.approx.f32 	%f213, %f212;
	cvta.to.global.u64 	%rd115, %rd117;
	add.s64 	%rd116, %rd115, %rd113;
	st.global.f32 	[%rd116], %f213;
$L__BB0_53:
	ret;

}
	// .globl	_Z26LayerNormForwardCUDAKernelIfEvlPKT_S2_S2_S2_S2_PS0_
.visible .entry _Z26LayerNormForwardCUDAKernelIfEvlPKT_S2_S2_S2_S2_PS0_(
	.param .u64 _Z26LayerNormForwardCUDAKernelIfEvlPKT_S2_S2_S2_S2_PS0__param_0,
	.param .u64 .ptr .align 1 _Z26LayerNormForwardCUDAKernelIfEvlPKT_S2_S2_S2_S2_PS0__param_1,
	.param .u64 .ptr .align 1 _Z26LayerNormForwardCUDAKernelIfEvlPKT_S2_S2_S2_S2_PS0__param_2,
	.param .u64 .ptr .align 1 _Z26LayerNormForwardCUDAKernelIfEvlPKT_S2_S2_S2_S2_PS0__param_3,
	.param .u64 .ptr .align 1 _Z26LayerNormForwardCUDAKernelIfEvlPKT_S2_S2_S2_S2_PS0__param_4,
	.param .u64 .ptr .align 1 _Z26LayerNormForwardCUDAKernelIfEvlPKT_S2_S2_S2_S2_PS0__param_5,
	.param .u64 .ptr .align 1 _Z26LayerNormForwardCUDAKernelIfEvlPKT_S2_S2_S2_S2_PS0__param_6
)
{
	.reg .pred 	%p<29>;
	.reg .b32 	%r<16>;
	.reg .b32 	%f<131>;
	.reg .b64 	%rd<247>;

	ld.param.u64 	%rd77, [_Z26LayerNormForwardCUDAKernelIfEvlPKT_S2_S2_S2_S2_PS0__param_0];
	ld.param.u64 	%rd82, [_Z26LayerNormForwardCUDAKernelIfEvlPKT_S2_S2_S2_S2_PS0__param_1];
	ld.param.u64 	%rd78, [_Z26LayerNormForwardCUDAKernelIfEvlPKT_S2_S2_S2_S2_PS0__param_2];
	ld.param.u64 	%rd79, [_Z26LayerNormForwardCUDAKernelIfEvlPKT_S2_S2_S2_S2_PS0__param_3];
	ld.param.u64 	%rd83, [_Z26LayerNormForwardCUDAKernelIfEvlPKT_S2_S2_S2_S2_PS0__param_6];
	cvta.to.global.u64 	%rd1, %rd83;
	cvta.to.global.u64 	%rd2, %rd82;
	mov.u32 	%r1, %tid.x;
	cvt.u64.u32 	%rd227, %r1;
	setp.le.s64 	%p1, %rd77, %rd227;
	@%p1 bra 	$L__BB1_40;
	ld.param.u64 	%rd212, [_Z26LayerNormForwardCUDAKernelIfEvlPKT_S2_S2_S2_S2_PS0__param_4];
	mov.u32 	%r2, %ctaid.x;
	cvt.u64.u32 	%rd84, %r2;
	cvta.to.global.u64 	%rd85, %rd78;
	cvta.to.global.u64 	%rd86, %rd79;
	mul.lo.s64 	%rd4, %rd77, %rd84;
	setp.ne.s64 	%p2, %rd212, 0;
	mul.wide.u32 	%rd87, %r2, 4;
	add.s64 	%rd5, %rd85, %rd87;
	add.s64 	%rd6, %rd86, %rd87;
	mov.u32 	%r3, %ntid.x;
	cvt.u64.u32 	%rd7, %r3;
	@%p2 bra 	$L__BB1_21;
	ld.param.u64 	%rd220, [_Z26LayerNormForwardCUDAKernelIfEvlPKT_S2_S2_S2_S2_PS0__param_5];
	setp.ne.s64 	%p16, %rd220, 0;
	@%p16 bra 	$L__BB1_12;
	add.s64 	%rd191, %rd227, %rd7;
	max.u64 	%rd192, %rd77, %rd191;
	setp.lt.u64 	%p23, %rd191, %rd77;
	selp.u64 	%rd8, 1, 0, %p23;
	add.s64 	%rd193, %rd191, %rd8;
	sub.s64 	%rd9, %rd192, %rd193;
	and.b64  	%rd194, %rd9, -4294967296;
	setp.ne.s64 	%p24, %rd194, 0;
	@%p24 bra 	$L__BB1_5;
	cvt.u32.u64 	%r13, %rd7;
	cvt.u32.u64 	%r14, %rd9;
	div.u32 	%r15, %r14, %r13;
	cvt.u64.u32 	%rd223, %r15;
	bra.uni 	$L__BB1_6;
$L__BB1_5:
	div.u64 	%rd223, %rd9, %rd7;
$L__BB1_6:
	add.s64 	%rd13, %rd223, %rd8;
	and.b64  	%rd195, %rd13, 3;
	setp.eq.s64 	%p25, %rd195, 3;
	@%p25 bra 	$L__BB1_9;
	add.s64 	%rd196, %rd4, %rd227;
	shl.b64 	%rd225, %rd196, 2;
	shl.b64 	%rd15, %rd7, 2;
	add.s64 	%rd197, %rd13, 1;
	and.b64  	%rd198, %rd197, 3;
	neg.s64 	%rd224, %rd198;
$L__BB1_8:
	.pragma "nounroll";
	add.s64 	%rd199, %rd2, %rd225;
	ld.global.f32 	%f106, [%rd199];
	ld.global.f32 	%f107, [%rd5];
	sub.f32 	%f108, %f106, %f107;
	ld.global.f32 	%f109, [%rd6];
	fma.rn.f32 	%f110, %f108, %f109, 0f00000000;
	add.s64 	%rd200, %rd1, %rd225;
	st.global.f32 	[%rd200], %f110;
	add.s64 	%rd227, %rd227, %rd7;
	add.s64 	%rd225, %rd225, %rd15;
	add.s64 	%rd224, %rd224, 1;
	setp.ne.s64 	%p26, %rd224, 0;
	@%p26 bra 	$L__BB1_8;
$L__BB1_9:
	setp.lt.u64 	%p27, %rd13, 3;
	@%p27 bra 	$L__BB1_40;
	shl.b64 	%rd205, %rd7, 2;
$L__BB1_11:
	add.s64 	%rd201, %rd227, %rd4;
	shl.b64 	%rd202, %rd201, 2;
	add.s64 	%rd203, %rd2, %rd202;
	ld.global.f32 	%f111, [%rd203];
	ld.global.f32 	%f112, [%rd5];
	sub.f32 	%f113, %f111, %f112;
	ld.global.f32 	%f114, [%rd6];
	fma.rn.f32 	%f115, %f113, %f114, 0f00000000;
	add.s64 	%rd204, %rd1, %rd202;
	st.global.f32 	[%rd204], %f115;
	add.s64 	%rd206, %rd203, %rd205;
	ld.global.f32 	%f116, [%rd206];
	ld.global.f32 	%f117, [%rd5];
	sub.f32 	%f118, %f116, %f117;
	ld.global.f32 	%f119, [%rd6];
	fma.rn.f32 	%f120, %f118, %f119, 0f00000000;
	add.s64 	%rd207, %rd204, %rd205;
	st.global.f32 	[%rd207], %f120;
	add.s64 	%rd208, %rd206, %rd205;
	ld.global.f32 	%f121, [%rd208];
	ld.global.f32 	%f122, [%rd5];
	sub.f32 	%f123, %f121, %f122;
	ld.global.f32 	%f124, [%rd6];
	fma.rn.f32 	%f125, %f123, %f124, 0f00000000;
	add.s64 	%rd209, %rd207, %rd205;
	st.global.f32 	[%rd209], %f125;
	add.s64 	%rd210, %rd208, %rd205;
	ld.global.f32 	%f126, [%rd210];
	ld.global.f32 	%f127, [%rd5];
	sub.f32 	%f128, %f126, %f127;
	ld.global.f32 	%f129, [%rd6];
	fma.rn.f32 	%f130, %f128, %f129, 0f00000000;
	add.s64 	%rd211, %rd209, %rd205;
	st.global.f32 	[%rd211], %f130;
	add.s64 	%rd227, %rd205, %rd227;
	setp.lt.s64 	%p28, %rd227, %rd77;
	@%p28 bra 	$L__BB1_11;
	bra.uni 	$L__BB1_40;
$L__BB1_12:
	add.s64 	%rd159, %rd227, %rd7;
	max.u64 	%rd160, %rd77, %rd159;
	setp.lt.u64 	%p17, %rd159, %rd77;
	selp.u64 	%rd26, 1, 0, %p17;
	add.s64 	%rd161, %rd159, %rd26;
	sub.s64 	%rd27, %rd160, %rd161;
	and.b64  	%rd162, %rd27, -4294967296;
	setp.ne.s64 	%p18, %rd162, 0;
	@%p18 bra 	$L__BB1_14;
	cvt.u32.u64 	%r10, %rd7;
	cvt.u32.u64 	%r11, %rd27;
	div.u32 	%r12, %r11, %r10;
	cvt.u64.u32 	%rd229, %r12;
	bra.uni 	$L__BB1_15;
$L__BB1_14:
	div.u64 	%rd229, %rd27, %rd7;
$L__BB1_15:
	add.s64 	%rd31, %rd229, %rd26;
	and.b64  	%rd163, %rd31, 3;
	setp.eq.s64 	%p19, %rd163, 3;
	@%p19 bra 	$L__BB1_18;
	shl.b64 	%rd231, %rd227, 2;
	add.s64 	%rd164, %rd31, 1;
	and.b64  	%rd165, %rd164, 3;
	neg.s64 	%rd230, %rd165;
	shl.b64 	%rd168, %rd4, 2;
$L__BB1_17:
	.pragma "nounroll";
	ld.param.u64 	%rd221, [_Z26LayerNormForwardCUDAKernelIfEvlPKT_S2_S2_S2_S2_PS0__param_5];
	cvta.to.global.u64 	%rd166, %rd221;
	add.s64 	%rd167, %rd166, %rd231;
	ld.global.f32 	%f76, [%rd167];
	add.s64 	%rd169, %rd2, %rd168;
	add.s64 	%rd170, %rd169, %rd231;
	ld.global.f32 	%f77, [%rd170];
	ld.global.f32 	%f78, [%rd5];
	sub.f32 	%f79, %f77, %f78;
	ld.global.f32 	%f80, [%rd6];
	fma.rn.f32 	%f81, %f79, %f80, %f76;
	add.s64 	%rd171, %rd1, %rd168;
	add.s64 	%rd172, %rd171, %rd231;
	st.global.f32 	[%rd172], %f81;
	add.s64 	%rd227, %rd227, %rd7;
	shl.b64 	%rd173, %rd7, 2;
	add.s64 	%rd231, %rd231, %rd173;
	add.s64 	%rd230, %rd230, 1;
	setp.ne.s64 	%p20, %rd230, 0;
	@%p20 bra 	$L__BB1_17;
$L__BB1_18:
	setp.lt.u64 	%p21, %rd31, 3;
	@%p21 bra 	$L__BB1_40;
	shl.b64 	%rd181, %rd7, 2;
$L__BB1_20:
	ld.param.u64 	%rd222, [_Z26LayerNormForwardCUDAKernelIfEvlPKT_S2_S2_S2_S2_PS0__param_5];
	add.s64 	%rd174, %rd227, %rd4;
	cvta.to.global.u64 	%rd175, %rd222;
	shl.b64 	%rd176, %rd227, 2;
	add.s64 	%rd177, %rd175, %rd176;
	ld.global.f32 	%f82, [%rd177];
	shl.b64 	%rd178, %rd174, 2;
	add.s64 	%rd179, %rd2, %rd178;
	ld.global.f32 	%f83, [%rd179];
	ld.global.f32 	%f84, [%rd5];
	sub.f32 	%f85, %f83, %f84;
	ld.global.f32 	%f86, [%rd6];
	fma.rn.f32 	%f87, %f85, %f86, %f82;
	add.s64 	%rd180, %rd1, %rd178;
	st.global.f32 	[%rd180], %f87;
	add.s64 	%rd182, %rd177, %rd181;
	ld.global.f32 	%f88, [%rd182];
	add.s64 	%rd183, %rd179, %rd181;
	ld.global.f32 	%f89, [%rd183];
	ld.global.f32 	%f90, [%rd5];
	sub.f32 	%f91, %f89, %f90;
	ld.global.f32 	%f92, [%rd6];
	fma.rn.f32 	%f93, %f91, %f92, %f88;
	add.s64 	%rd184, %rd180, %rd181;
	st.global.f32 	[%rd184], %f93;
	add.s64 	%rd185, %rd182, %rd181;
	ld.global.f32 	%f94, [%rd185];
	add.s64 	%rd186, %rd183, %rd181;
	ld.global.f32 	%f95, [%rd186];
	ld.global.f32 	%f96, [%rd5];
	sub.f32 	%f97, %f95, %f96;
	ld.global.f32 	%f98, [%rd6];
	fma.rn.f32 	%f99, %f97, %f98, %f94;
	add.s64 	%rd187, %rd184, %rd181;
	st.global.f32 	[%rd187], %f99;
	add.s64 	%rd188, %rd185, %rd181;
	ld.global.f32 	%f100, [%rd188];
	add.s64 	%rd189, %rd186, %rd181;
	ld.global.f32 	%f101, [%rd189];
	ld.global.f32 	%f102, [%rd5];
	sub.f32 	%f103, %f101, %f102;
	ld.global.f32 	%f104, [%rd6];
	fma.rn.f32 	%f105, %f103, %f104, %f100;
	add.s64 	%rd190, %rd187, %rd181;
	st.global.f32 	[%rd190], %f105;
	add.s64 	%rd227, %rd181, %rd227;
	setp.lt.s64 	%p22, %rd227, %rd77;
	@%p22 bra 	$L__BB1_20;
	bra.uni 	$L__BB1_40;
$L__BB1_21:
	ld.param.u64 	%rd217, [_Z26LayerNormForwardCUDAKernelIfEvlPKT_S2_S2_S2_S2_PS0__param_5];
	setp.ne.s64 	%p3, %rd217, 0;
	@%p3 bra 	$L__BB1_31;
	add.s64 	%rd127, %rd227, %rd7;
	max.u64 	%rd128, %rd77, %rd127;
	setp.lt.u64 	%p10, %rd127, %rd77;
	selp.u64 	%rd43, 1, 0, %p10;
	add.s64 	%rd129, %rd127, %rd43;
	sub.s64 	%rd44, %rd128, %rd129;
	and.b64  	%rd130, %rd44, -4294967296;
	setp.ne.s64 	%p11, %rd130, 0;
	@%p11 bra 	$L__BB1_24;
	cvt.u32.u64 	%r7, %rd7;
	cvt.u32.u64 	%r8, %rd44;
	div.u32 	%r9, %r8, %r7;
	cvt.u64.u32 	%rd235, %r9;
	bra.uni 	$L__BB1_25;
$L__BB1_24:
	div.u64 	%rd235, %rd44, %rd7;
$L__BB1_25:
	add.s64 	%rd48, %rd235, %rd43;
	and.b64  	%rd131, %rd48, 3;
	setp.eq.s64 	%p12, %rd131, 3;
	@%p12 bra 	$L__BB1_28;
	shl.b64 	%rd237, %rd227, 2;
	add.s64 	%rd132, %rd48, 1;
	and.b64  	%rd133, %rd132, 3;
	neg.s64 	%rd236, %rd133;
	shl.b64 	%rd136, %rd4, 2;
$L__BB1_27:
	.pragma "nounroll";
	ld.param.u64 	%rd215, [_Z26LayerNormForwardCUDAKernelIfEvlPKT_S2_S2_S2_S2_PS0__param_4];
	cvta.to.global.u64 	%rd134, %rd215;
	add.s64 	%rd135, %rd134, %rd237;
	ld.global.f32 	%f41, [%rd135];
	add.s64 	%rd137, %rd2, %rd136;
	add.s64 	%rd138, %rd137, %rd237;
	ld.global.f32 	%f42, [%rd138];
	ld.global.f32 	%f43, [%rd5];
	sub.f32 	%f44, %f42, %f43;
	ld.global.f32 	%f45, [%rd6];
	mul.f32 	%f46, %f44, %f45;
	fma.rn.f32 	%f47, %f41, %f46, 0f00000000;
	add.s64 	%rd139, %rd1, %rd136;
	add.s64 	%rd140, %rd139, %rd237;
	st.global.f32 	[%rd140], %f47;
	add.s64 	%rd227, %rd227, %rd7;
	shl.b64 	%rd141, %rd7, 2;
	add.s64 	%rd237, %rd237, %rd141;
	add.s64 	%rd236, %rd236, 1;
	setp.ne.s64 	%p13, %rd236, 0;
	@%p13 bra 	$L__BB1_27;
$L__BB1_28:
	setp.lt.u64 	%p14, %rd48, 3;
	@%p14 bra 	$L__BB1_40;
	shl.b64 	%rd149, %rd7, 2;
$L__BB1_30:
	ld.param.u64 	%rd216, [_Z26LayerNormForwardCUDAKernelIfEvlPKT_S2_S2_S2_S2_PS0__param_4];
	add.s64 	%rd142, %rd227, %rd4;
	cvta.to.global.u64 	%rd143, %rd216;
	shl.b64 	%rd144, %rd227, 2;
	add.s64 	%rd145, %rd143, %rd144;
	ld.global.f32 	%f48, [%rd145];
	shl.b64 	%rd146, %rd142, 2;
	add.s64 	%rd147, %rd2, %rd146;
	ld.global.f32 	%f49, [%rd147];
	ld.global.f32 	%f50, [%rd5];
	sub.f32 	%f51, %f49, %f50;
	ld.global.f32 	%f52, [%rd6];
	mul.f32 	%f53, %f51, %f52;
	fma.rn.f32 	%f54, %f48, %f53, 0f00000000;
	add.s64 	%rd148, %rd1, %rd146;
	st.global.f32 	[%rd148], %f54;
	add.s64 	%rd150, %rd145, %rd149;
	ld.global.f32 	%f55, [%rd150];
	add.s64 	%rd151, %rd147, %rd149;
	ld.global.f32 	%f56, [%rd151];
	ld.global.f32 	%f57, [%rd5];
	sub.f32 	%f58, %f56, %f57;
	ld.global.f32 	%f59, [%rd6];
	mul.f32 	%f60, %f58, %f59;
	fma.rn.f32 	%f61, %f55, %f60, 0f00000000;
	add.s64 	%rd152, %rd148, %rd149;
	st.global.f32 	[%rd152], %f61;
	add.s64 	%rd153, %rd150, %rd149;
	ld.global.f32 	%f62, [%rd153];
	add.s64 	%rd154, %rd151, %rd149;
	ld.global.f32 	%f63, [%rd154];
	ld.global.f32 	%f64, [%rd5];
	sub.f32 	%f65, %f63, %f64;
	ld.global.f32 	%f66, [%rd6];
	mul.f32 	%f67, %f65, %f66;
	fma.rn.f32 	%f68, %f62, %f67, 0f00000000;
	add.s64 	%rd155, %rd152, %rd149;
	st.global.f32 	[%rd155], %f68;
	add.s64 	%rd156, %rd153, %rd149;
	ld.global.f32 	%f69, [%rd156];
	add.s64 	%rd157, %rd154, %rd149;
	ld.global.f32 	%f70, [%rd157];
	ld.global.f32 	%f71, [%rd5];
	sub.f32 	%f72, %f70, %f71;
	ld.global.f32 	%f73, [%rd6];
	mul.f32 	%f74, %f72, %f73;
	fma.rn.f32 	%f75, %f69, %f74, 0f00000000;
	add.s64 	%rd158, %rd155, %rd149;
	st.global.f32 	[%rd158], %f75;
	add.s64 	%rd227, %rd149, %rd227;
	setp.lt.s64 	%p15, %rd227, %rd77;
	@%p15 bra 	$L__BB1_30;
	bra.uni 	$L__BB1_40;
$L__BB1_31:
	add.s64 	%rd88, %rd227, %rd7;
	max.u64 	%rd89, %rd77, %rd88;
	setp.lt.u64 	%p4, %rd88, %rd77;
	selp.u64 	%rd60, 1, 0, %p4;
	add.s64 	%rd90, %rd88, %rd60;
	sub.s64 	%rd61, %rd89, %rd90;
	and.b64  	%rd91, %rd61, -4294967296;
	setp.ne.s64 	%p5, %rd91, 0;
	@%p5 bra 	$L__BB1_33;
	cvt.u32.u64 	%r4, %rd7;
	cvt.u32.u64 	%r5, %rd61;
	div.u32 	%r6, %r5, %r4;
	cvt.u64.u32 	%rd241, %r6;
	bra.uni 	$L__BB1_34;
$L__BB1_33:
	div.u64 	%rd241, %rd61, %rd7;
$L__BB1_34:
	add.s64 	%rd65, %rd241, %rd60;
	and.b64  	%rd92, %rd65, 3;
	setp.eq.s64 	%p6, %rd92, 3;
	@%p6 bra 	$L__BB1_37;
	shl.b64 	%rd243, %rd227, 2;
	add.s64 	%rd93, %rd65, 1;
	and.b64  	%rd94, %rd93, 3;
	neg.s64 	%rd242, %rd94;
	shl.b64 	%rd99, %rd4, 2;
$L__BB1_36:
	.pragma "nounroll";
	ld.param.u64 	%rd218, [_Z26LayerNormForwardCUDAKernelIfEvlPKT_S2_S2_S2_S2_PS0__param_5];
	ld.param.u64 	%rd213, [_Z26LayerNormForwardCUDAKernelIfEvlPKT_S2_S2_S2_S2_PS0__param_4];
	cvta.to.global.u64 	%rd95, %rd213;
	add.s64 	%rd96, %rd95, %rd243;
	ld.global.f32 	%f1, [%rd96];
	cvta.to.global.u64 	%rd97, %rd218;
	add.s64 	%rd98, %rd97, %rd243;
	ld.global.f32 	%f2, [%rd98];
	add.s64 	%rd100, %rd2, %rd99;
	add.s64 	%rd101, %rd100, %rd243;
	ld.global.f32 	%f3, [%rd101];
	ld.global.f32 	%f4, [%rd5];
	sub.f32 	%f5, %f3, %f4;
	ld.global.f32 	%f6, [%rd6];
	mul.f32 	%f7, %f5, %f6;
	fma.rn.f32 	%f8, %f1, %f7, %f2;
	add.s64 	%rd102, %rd1, %rd99;
	add.s64 	%rd103, %rd102, %rd243;
	st.global.f32 	[%rd103], %f8;
	add.s64 	%rd227, %rd227, %rd7;
	shl.b64 	%rd104, %rd7, 2;
	add.s64 	%rd243, %rd243, %rd104;
	add.s64 	%rd242, %rd242, 1;
	setp.ne.s64 	%p7, %rd242, 0;
	@%p7 bra 	$L__BB1_36;
$L__BB1_37:
	setp.lt.u64 	%p8, %rd65, 3;
	@%p8 bra 	$L__BB1_40;
	shl.b64 	%rd114, %rd7, 2;
$L__BB1_39:
	ld.param.u64 	%rd219, [_Z26LayerNormForwardCUDAKernelIfEvlPKT_S2_S2_S2_S2_PS0__param_5];
	ld.param.u64 	%rd214, [_Z26LayerNormForwardCUDAKernelIfEvlPKT_S2_S2_S2_S2_PS0__param_4];
	add.s64 	%rd105, %rd227, %rd4;
	cvta.to.global.u64 	%rd106, %rd214;
	shl.b64 	%rd107, %rd227, 2;
	add.s64 	%rd108, %rd106, %rd107;
	ld.global.f32 	%f9, [%rd108];
	cvta.to.global.u64 	%rd109, %rd219;
	add.s64 	%rd110, %rd109, %rd107;
	ld.global.f32 	%f10, [%rd110];
	shl.b64 	%rd111, %rd105, 2;
	add.s64 	%rd112, %rd2, %rd111;
	ld.global.f32 	%f11, [%rd112];
	ld.global.f32 	%f12, [%rd5];
	sub.f32 	%f13, %f11, %f12;
	ld.global.f32 	%f14, [%rd6];
	mul.f32 	%f15, %f13, %f14;
	fma.rn.f32 	%f16, %f9, %f15, %f10;
	add.s64 	%rd113, %rd1, %rd111;
	st.global.f32 	[%rd113], %f16;
	add.s64 	%rd115, %rd108, %rd114;
	ld.global.f32 	%f17, [%rd115];
	add.s64 	%rd116, %rd110, %rd114;
	ld.global.f32 	%f18, [%rd116];
	add.s64 	%rd117, %rd112, %rd114;
	ld.global.f32 	%f19, [%rd117];
	ld.global.f32 	%f20, [%rd5];
	sub.f32 	%f21, %f19, %f20;
	ld.global.f32 	%f22, [%rd6];
	mul.f32 	%f23, %f21, %f22;
	fma.rn.f32 	%f24, %f17, %f23, %f18;
	add.s64 	%rd118, %rd113, %rd114;
	st.global.f32 	[%rd118], %f24;
	add.s64 	%rd119, %rd115, %rd114;
	ld.global.f32 	%f25, [%rd119];
	add.s64 	%rd120, %rd116, %rd114;
	ld.global.f32 	%f26, [%rd120];
	add.s64 	%rd121, %rd117, %rd114;
	ld.global.f32 	%f27, [%rd121];
	ld.global.f32 	%f28, [%rd5];
	sub.f32 	%f29, %f27, %f28;
	ld.global.f32 	%f30, [%rd6];
	mul.f32 	%f31, %f29, %f30;
	fma.rn.f32 	%f32, %f25, %f31, %f26;
	add.s64 	%rd122, %rd118, %rd114;
	st.global.f32 	[%rd122], %f32;
	add.s64 	%rd123, %rd119, %rd114;
	ld.global.f32 	%f33, [%rd123];
	add.s64 	%rd124, %rd120, %rd114;
	ld.global.f32 	%f34, [%rd124];
	add.s64 	%rd125, %rd121, %rd114;
	ld.global.f32 	%f35, [%rd125];
	ld.global.f32 	%f36, [%rd5];
	sub.f32 	%f37, %f35, %f36;
	ld.global.f32 	%f38, [%rd6];
	mul.f32 	%f39, %f37, %f38;
	fma.rn.f32 	%f40, %f33, %f39, %f34;
	add.s64 	%rd126, %rd122, %rd114;
	st.global.f32 	[%rd126], %f40;
	add.s64 	%rd227, %rd114, %rd227;
	setp.lt.s64 	%p9, %rd227, %rd77;
	@%p9 bra 	$L__BB1_39;
$L__BB1_40:
	ret;

}


// ===== COMPILED SASS (sm_100) =====

	.target	sm_100

	.elftype	@"ET_EXEC"


//--------------------- .note.nv.tkinfo           --------------------------
	.section	.note.nv.tkinfo,"",@"SHT_NOTE"
	.sectionflags	@"SHF_NOTE_NV_TKINFO"
	.tkinfo
        /*0018*/ 	.word	0x00000002
        /*0030*/ 	.string	""
        /*0030*/ 	.string	"ptxas"
        /*0030*/ 	.string	"Cuda compilation tools, release 13.0, V13.0.88"
        /*0030*/ 	.string	"Build cuda_13.0.r13.0/compiler.36424714_0"
        /*0030*/ 	.string	"-arch sm_100 -m 64 "



//--------------------- .note.nv.cuinfo           --------------------------
	.section	.note.nv.cuinfo,"",@"SHT_NOTE"
	.sectionflags	@"SHF_NOTE_NV_CUINFO"
        /*0018*/ 	.short	0x0002
        /*001a*/ 	.short	0x0064
        /*001c*/ 	.short	0x0082
	.zero		2


//--------------------- .nv.info                  --------------------------
	.section	.nv.info,"",@"SHT_CUDA_INFO"
	.align	4


	//----- nvinfo : EIATTR_REGCOUNT
	.align		4
        /*0000*/ 	.byte	0x04, 0x2f
        /*0002*/ 	.short	(.L_10 - .L_9)
	.align		4
.L_9:
        /*0004*/ 	.word	index@(_Z24RowwiseMomentsCUDAKernelIfEvlT_PKS0_PS0_S3_)
        /*0008*/ 	.word	0x00000024


	//----- nvinfo : EIATTR_FRAME_SIZE
	.align		4
.L_10:
        /*000c*/ 	.byte	0x04, 0x11
        /*000e*/ 	.short	(.L_12 - .L_11)
	.align		4
.L_11:
        /*0010*/ 	.word	index@($__internal_2_$__cuda_sm3x_div_rn_noftz_f32_slowpath)
        /*0014*/ 	.word	0x00000000


	//----- nvinfo : EIATTR_FRAME_SIZE
	.align		4
.L_12:
        /*0018*/ 	.byte	0x04, 0x11
        /*001a*/ 	.short	(.L_14 - .L_13)
	.align		4
.L_13:
        /*001c*/ 	.word	index@($__internal_1_$__cuda_sm20_div_u64)
        /*0020*/ 	.word	0x00000000


	//----- nvinfo : EIATTR_FRAME_SIZE
	.align		4
.L_14:
        /*0024*/ 	.byte	0x04, 0x11
        /*0026*/ 	.short	(.L_16 - .L_15)
	.align		4
.L_15:
        /*0028*/ 	.word	index@(_Z24RowwiseMomentsCUDAKernelIfEvlT_PKS0_PS0_S3_)
        /*002c*/ 	.word	0x00000000


	//----- nvinfo : EIATTR_REGCOUNT
	.align		4
.L_16:
        /*0030*/ 	.byte	0x04, 0x2f
        /*0032*/ 	.short	(.L_18 - .L_17)
	.align		4
.L_17:
        /*0034*/ 	.word	index@(_Z26LayerNormForwardCUDAKernelIfEvlPKT_S2_S2_S2_S2_PS0_)
        /*0038*/ 	.word	0x00000020


	//----- nvinfo : EIATTR_FRAME_SIZE
	.align		4
.L_18:
        /*003c*/ 	.byte	0x04, 0x11
        /*003e*/ 	.short	(.L_20 - .L_19)
	.align		4
.L_19:
        /*0040*/ 	.word	index@($__internal_0_$__cuda_sm20_div_u64)
        /*0044*/ 	.word	0x00000000


	//----- nvinfo : EIATTR_FRAME_SIZE
	.align		4
.L_20:
        /*0048*/ 	.byte	0x04, 0x11
        /*004a*/ 	.short	(.L_22 - .L_21)
	.align		4
.L_21:
        /*004c*/ 	.word	index@(_Z26LayerNormForwardCUDAKernelIfEvlPKT_S2_S2_S2_S2_PS0_)
        /*0050*/ 	.word	0x00000000


	//----- nvinfo : EIATTR_MIN_STACK_SIZE
	.align		4
.L_22:
        /*0054*/ 	.byte	0x04, 0x12
        /*0056*/ 	.short	(.L_24 - .L_23)
	.align		4
.L_23:
        /*0058*/ 	.word	index@(_Z26LayerNormForwardCUDAKernelIfEvlPKT_S2_S2_S2_S2_PS0_)
        /*005c*/ 	.word	0x00000000


	//----- nvinfo : EIATTR_MIN_STACK_SIZE
	.align		4
.L_24:
        /*0060*/ 	.byte	0x04, 0x12
        /*0062*/ 	.short	(.L_26 - .L_25)
	.align		4
.L_25:
        /*0064*/ 	.word	index@(_Z24RowwiseMomentsCUDAKernelIfEvlT_PKS0_PS0_S3_)
        /*0068*/ 	.word	0x00000000
.L_26:


//--------------------- .nv.compat                --------------------------
	.section	.nv.compat,"",@"SHT_CUDA_COMPAT_INFO"
	.align	4
        /*0000*/ 	.byte	0x02, 0x09, 0x00, 0x00, 0x02, 0x02, 0x01, 0x00, 0x02, 0x05, 0x05, 0x00, 0x03, 0x07, 0x01, 0x01
        /*0010*/ 	.byte	0x02, 0x03, 0x00, 0x00, 0x02, 0x06, 0x01, 0x00, 0x04, 0x0b, 0x08, 0x00, 0x01, 0x00, 0x00, 0x00
        /*0020*/ 	.byte	0x00, 0x00, 0x00, 0x00


//--------------------- .nv.info._Z26LayerNormForwardCUDAKernelIfEvlPKT_S2_S2_S2_S2_PS0_ --------------------------
	.section	.nv.info._Z26LayerNormForwardCUDAKernelIfEvlPKT_S2_S2_S2_S2_PS0_,"",@"SHT_CUDA_INFO"
	.sectionflags	@""
	.align	4


	//----- nvinfo : EIATTR_CUDA_API_VERSION
	.align		4
        /*0000*/ 	.byte	0x04, 0x37
        /*0002*/ 	.short	(.L_28 - .L_27)
.L_27:
        /*0004*/ 	.word	0x00000082


	//----- nvinfo : EIATTR_KPARAM_INFO
	.align		4
.L_28:
        /*0008*/ 	.byte	0x04, 0x17
        /*000a*/ 	.short	(.L_30 - .L_29)
.L_29:
        /*000c*/ 	.word	0x00000000
        /*0010*/ 	.short	0x0006
        /*0012*/ 	.short	0x0030
        /*0014*/ 	.byte	0x00, 0xf5, 0x21, 0x00


	//----- nvinfo : EIATTR_KPARAM_INFO
	.align		4
.L_30:
        /*0018*/ 	.byte	0x04, 0x17
        /*001a*/ 	.short	(.L_32 - .L_31)
.L_31:
        /*001c*/ 	.word	0x00000000
        /*0020*/ 	.short	0x0005
        /*0022*/ 	.short	0x0028
        /*0024*/ 	.byte	0x00, 0xf5, 0x21, 0x00


	//----- nvinfo : EIATTR_KPARAM_INFO
	.align		4
.L_32:
        /*0028*/ 	.byte	0x04, 0x17
        /*002a*/ 	.short	(.L_34 - .L_33)
.L_33:
        /*002c*/ 	.word	0x00000000
        /*0030*/ 	.short	0x0004
        /*0032*/ 	.short	0x0020
        /*0034*/ 	.byte	0x00, 0xf5, 0x21, 0x00


	//----- nvinfo : EIATTR_KPARAM_INFO
	.align		4
.L_34:
        /*0038*/ 	.byte	0x04, 0x17
        /*003a*/ 	.short	(.L_36 - .L_35)
.L_35:
        /*003c*/ 	.word	0x00000000
        /*0040*/ 	.short	0x0003
        /*0042*/ 	.short	0x0018
        /*0044*/ 	.byte	0x00, 0xf5, 0x21, 0x00


	//----- nvinfo : EIATTR_KPARAM_INFO
	.align		4
.L_36:
        /*0048*/ 	.byte	0x04, 0x17
        /*004a*/ 	.short	(.L_38 - .L_37)
.L_37:
        /*004c*/ 	.word	0x00000000
        /*0050*/ 	.short	0x0002
        /*0052*/ 	.short	0x0010
        /*0054*/ 	.byte	0x00, 0xf5, 0x21, 0x00


	//----- nvinfo : EIATTR_KPARAM_INFO
	.align		4
.L_38:
        /*0058*/ 	.byte	0x04, 0x17
        /*005a*/ 	.short	(.L_40 - .L_39)
.L_39:
        /*005c*/ 	.word	0x00000000
        /*0060*/ 	.short	0x0001
        /*0062*/ 	.short	0x0008
        /*0064*/ 	.byte	0x00, 0xf5, 0x21, 0x00


	//----- nvinfo : EIATTR_KPARAM_INFO
	.align		4
.L_40:
        /*0068*/ 	.byte	0x04, 0x17
        /*006a*/ 	.short	(.L_42 - .L_41)
.L_41:
        /*006c*/ 	.word	0x00000000
        /*0070*/ 	.short	0x0000
        /*0072*/ 	.short	0x0000
        /*0074*/ 	.byte	0x00, 0xf0, 0x21, 0x00


	//----- nvinfo : EIATTR_SPARSE_MMA_MASK
	.align		4
.L_42:
        /*0078*/ 	.byte	0x03, 0x50
        /*007a*/ 	.short	0x0000


	//----- nvinfo : EIATTR_MAXREG_COUNT
	.align		4
        /*007c*/ 	.byte	0x03, 0x1b
        /*007e*/ 	.short	0x00ff


	//----- nvinfo : EIATTR_MERCURY_ISA_VERSION
	.align		4
        /*0080*/ 	.byte	0x03, 0x5f
        /*0082*/ 	.short	0x0101


	//----- nvinfo : EIATTR_VRC_CTA_INIT_COUNT
	.align		4
        /*0084*/ 	.byte	0x02, 0x4a
	.zero		1
	.zero		1


	//----- nvinfo : EIATTR_EXIT_INSTR_OFFSETS
	.align		4
        /*0088*/ 	.byte	0x04, 0x1c
        /*008a*/ 	.short	(.L_44 - .L_43)


	//   ....[0]....
.L_43:
        /*008c*/ 	.word	0x00000050


	//   ....[1]....
        /*0090*/ 	.word	0x00000680


	//   ....[2]....
        /*0094*/ 	.word	0x000009e0


	//   ....[3]....
        /*0098*/ 	.word	0x00000f60


	//   ....[4]....
        /*009c*/ 	.word	0x00001390


	//   ....[5]....
        /*00a0*/ 	.word	0x00001960


	//   ....[6]....
        /*00a4*/ 	.word	0x00001dd0


	//   ....[7]....
        /*00a8*/ 	.word	0x00002390


	//   ....[8]....
        /*00ac*/ 	.word	0x00002900


	//----- nvinfo : EIATTR_CRS_STACK_SIZE
	.align		4
.L_44:
        /*00b0*/ 	.byte	0x04, 0x1e
        /*00b2*/ 	.short	(.L_46 - .L_45)
.L_45:
        /*00b4*/ 	.word	0x00000000


	//----- nvinfo : EIATTR_CBANK_PARAM_SIZE
	.align		4
.L_46:
        /*00b8*/ 	.byte	0x03, 0x19
        /*00ba*/ 	.short	0x0038


	//----- nvinfo : EIATTR_PARAM_CBANK
	.align		4
        /*00bc*/ 	.byte	0x04, 0x0a
        /*00be*/ 	.short	(.L_48 - .L_47)
	.align		4
.L_47:
        /*00c0*/ 	.word	index@(.nv.constant0._Z26LayerNormForwardCUDAKernelIfEvlPKT_S2_S2_S2_S2_PS0_)
        /*00c4*/ 	.short	0x0380
        /*00c6*/ 	.short	0x0038


	//----- nvinfo : EIATTR_SW_WAR
	.align		4
.L_48:
        /*00c8*/ 	.byte	0x04, 0x36
        /*00ca*/ 	.short	(.L_50 - .L_49)
.L_49:
        /*00cc*/ 	.word	0x00000008
.L_50:


//--------------------- .nv.info._Z24RowwiseMomentsCUDAKernelIfEvlT_PKS0_PS0_S3_ --------------------------
	.section	.nv.info._Z24RowwiseMomentsCUDAKernelIfEvlT_PKS0_PS0_S3_,"",@"SHT_CUDA_INFO"
	.sectionflags	@""
	.align	4


	//----- nvinfo : EIATTR_CUDA_API_VERSION
	.align		4
        /*0000*/ 	.byte	0x04, 0x37
        /*0002*/ 	.short	(.L_52 - .L_51)
.L_51:
        /*0004*/ 	.word	0x00000082


	//----- nvinfo : EIATTR_KPARAM_INFO
	.align		4
.L_52:
        /*0008*/ 	.byte	0x04, 0x17
        /*000a*/ 	.short	(.L_54 - .L_53)
.L_53:
        /*000c*/ 	.word	0x00000000
        /*0010*/ 	.short	0x0004
        /*0012*/ 	.short	0x0020
        /*0014*/ 	.byte	0x00, 0xf5, 0x21, 0x00


	//----- nvinfo : EIATTR_KPARAM_INFO
	.align		4
.L_54:
        /*0018*/ 	.byte	0x04, 0x17
        /*001a*/ 	.short	(.L_56 - .L_55)
.L_55:
        /*001c*/ 	.word	0x00000000
        /*0020*/ 	.short	0x0003
        /*0022*/ 	.short	0x0018
        /*0024*/ 	.byte	0x00, 0xf5, 0x21, 0x00


	//----- nvinfo : EIATTR_KPARAM_INFO
	.align		4
.L_56:
        /*0028*/ 	.byte	0x04, 0x17
        /*002a*/ 	.short	(.L_58 - .L_57)
.L_57:
        /*002c*/ 	.word	0x00000000
        /*0030*/ 	.short	0x0002
        /*0032*/ 	.short	0x0010
        /*0034*/ 	.byte	0x00, 0xf5, 0x21, 0x00


	//----- nvinfo : EIATTR_KPARAM_INFO
	.align		4
.L_58:
        /*0038*/ 	.byte	0x04, 0x17
        /*003a*/ 	.short	(.L_60 - .L_59)
.L_59:
        /*003c*/ 	.word	0x00000000
        /*0040*/ 	.short	0x0001
        /*0042*/ 	.short	0x0008
        /*0044*/ 	.byte	0x00, 0xf0, 0x11, 0x00


	//----- nvinfo : EIATTR_KPARAM_INFO
	.align		4
.L_60:
        /*0048*/ 	.byte	0x04, 0x17
        /*004a*/ 	.short	(.L_62 - .L_61)
.L_61:
        /*004c*/ 	.word	0x00000000
        /*0050*/ 	.short	0x0000
        /*0052*/ 	.short	0x0000
        /*0054*/ 	.byte	0x00, 0xf0, 0x21, 0x00


	//----- nvinfo : EIATTR_SPARSE_MMA_MASK
	.align		4
.L_62:
        /*0058*/ 	.byte	0x03, 0x50
        /*005a*/ 	.short	0x0000


	//----- nvinfo : EIATTR_MAXREG_COUNT
	.align		4
        /*005c*/ 	.byte	0x03, 0x1b
        /*005e*/ 	.short	0x00ff


	//----- nvinfo : EIATTR_NUM_BARRIERS
	.align		4
        /*0060*/ 	.byte	0x02, 0x4c
        /*0062*/ 	.byte	0x01
	.zero		1


	//----- nvinfo : EIATTR_MERCURY_ISA_VERSION
	.align		4
        /*0064*/ 	.byte	0x03, 0x5f
        /*0066*/ 	.short	0x0101


	//----- nvinfo : EIATTR_COOP_GROUP_MASK_REGIDS
	.align		4
        /*0068*/ 	.byte	0x04, 0x29
        /*006a*/ 	.short	(.L_64 - .L_63)


	//   ....[0]....
.L_63:
        /*006c*/ 	.word	0xffffffff


	//   ....[1]....
        /*0070*/ 	.word	0xffffffff


	//   ....[2]....
        /*0074*/ 	.word	0xffffffff


	//   ....[3]....
        /*0078*/ 	.word	0xffffffff


	//   ....[4]....
        /*007c*/ 	.word	0xffffffff


	//   ....[5]....
        /*0080*/ 	.word	0xffffffff


	//   ....[6]....
        /*0084*/ 	.word	0xffffffff


	//   ....[7]....
        /*0088*/ 	.word	0xffffffff


	//   ....[8]....
        /*008c*/ 	.word	0xffffffff


	//   ....[9]....
        /*0090*/ 	.word	0xffffffff


	//   ....[10]....
        /*0094*/ 	.word	0xffffffff


	//   ....[11]....
        /*0098*/ 	.word	0xffffffff


	//   ....[12]....
        /*009c*/ 	.word	0xffffffff


	//   ....[13]....
        /*00a0*/ 	.word	0xffffffff


	//   ....[14]....
        /*00a4*/ 	.word	0xffffffff


	//   ....[15]....
        /*00a8*/ 	.word	0xffffffff


	//   ....[16]....
        /*00ac*/ 	.word	0xffffffff


	//   ....[17]....
        /*00b0*/ 	.word	0xffffffff


	//   ....[18]....
        /*00b4*/ 	.word	0xffffffff


	//   ....[19]....
        /*00b8*/ 	.word	0xffffffff


	//   ....[20]....
        /*00bc*/ 	.word	0xffffffff


	//   ....[21]....
        /*00c0*/ 	.word	0xffffffff


	//   ....[22]....
        /*00c4*/ 	.word	0xffffffff


	//   ....[23]....
        /*00c8*/ 	.word	0xffffffff


	//   ....[24]....
        /*00cc*/ 	.word	0xffffffff


	//   ....[25]....
        /*00d0*/ 	.word	0xffffffff


	//   ....[26]....
        /*00d4*/ 	.word	0xffffffff


	//   ....[27]....
        /*00d8*/ 	.word	0xffffffff


	//   ....[28]....
        /*00dc*/ 	.word	0xffffffff


	//   ....[29]....
        /*00e0*/ 	.word	0xffffffff


	//   ....[30]....
        /*00e4*/ 	.word	0xffffffff


	//   ....[31]....
        /*00e8*/ 	.word	0xffffffff


	//   ....[32]....
        /*00ec*/ 	.word	0xffffffff


	//   ....[33]....
        /*00f0*/ 	.word	0xffffffff


	//   ....[34]....
        /*00f4*/ 	.word	0xffffffff


	//   ....[35]....
        /*00f8*/ 	.word	0xffffffff


	//   ....[36]....
        /*00fc*/ 	.word	0xffffffff


	//   ....[37]....
        /*0100*/ 	.word	0xffffffff


	//   ....[38]....
        /*0104*/ 	.word	0xffffffff


	//   ....[39]....
        /*0108*/ 	.word	0xffffffff


	//----- nvinfo : EIATTR_COOP_GROUP_INSTR_OFFSETS
	.align		4
.L_64:
        /*010c*/ 	.byte	0x04, 0x28
        /*010e*/ 	.short	(.L_66 - .L_65)


	//   ....[0]....
.L_65:
        /*0110*/ 	.word	0x00000f70


	//   ....[1]....
        /*0114*/ 	.word	0x00000fb0


	//   ....[2]....
        /*0118*/ 	.word	0x00000fc0


	//   ....[3]....
        /*011c*/ 	.word	0x00000fd0


	//   ....[4]....
        /*0120*/ 	.word	0x00000fe0


	//   ....[5]....
        /*0124*/ 	.word	0x00001220


	//   ....[6]....
        /*0128*/ 	.word	0x00001250


	//   ....[7]....
        /*012c*/ 	.word	0x00001260


	//   ....[8]....
        /*0130*/ 	.word	0x00001270


	//   ....[9]....
        /*0134*/ 	.word	0x00001280


	//   ....[10]....
        /*0138*/ 	.word	0x000014c0


	//   ....[11]....
        /*013c*/ 	.word	0x000014f0


	//   ....[12]....
        /*0140*/ 	.word	0x00001500


	//   ....[13]....
        /*0144*/ 	.word	0x00001510


	//   ....[14]....
        /*0148*/ 	.word	0x00001520


	//   ....[15]....
        /*014c*/ 	.word	0x00001760


	//   ....[16]....
        /*0150*/ 	.word	0x00001790


	//   ....[17]....
        /*0154*/ 	.word	0x000017a0


	//   ....[18]....
        /*0158*/ 	.word	0x000017b0


	//   ....[19]....
        /*015c*/ 	.word	0x000017c0


	//   ....[20]....
        /*0160*/ 	.word	0x00001a00


	//   ....[21]....
        /*0164*/ 	.word	0x00001a30


	//   ....[22]....
        /*0168*/ 	.word	0x00001a40


	//   ....[23]....
        /*016c*/ 	.word	0x00001a50


	//   ....[24]....
        /*0170*/ 	.word	0x00001a60


	//   ....[25]....
        /*0174*/ 	.word	0x00001e50


	//   ....[26]....
        /*0178*/ 	.word	0x00001e70


	//   ....[27]....
        /*017c*/ 	.word	0x00001e80


	//   ....[28]....
        /*0180*/ 	.word	0x00002080


	//   ....[29]....
        /*0184*/ 	.word	0x000020b0


	//   ....[30]....
        /*0188*/ 	.word	0x000020c0


	//   ....[31]....
        /*018c*/ 	.word	0x000022c0


	//   ....[32]....
        /*0190*/ 	.word	0x000022f0


	//   ....[33]....
        /*0194*/ 	.word	0x00002300


	//   ....[34]....
        /*0198*/ 	.word	0x00002500


	//   ....[35]....
        /*019c*/ 	.word	0x00002530


	//   ....[36]....
        /*01a0*/ 	.word	0x00002540


	//   ....[37]....
        /*01a4*/ 	.word	0x00002740


	//   ....[38]....
        /*01a8*/ 	.word	0x00002770


	//   ....[39]....
        /*01ac*/ 	.word	0x00002780


	//----- nvinfo : EIATTR_VRC_CTA_INIT_COUNT
	.align		4
.L_66:
        /*01b0*/ 	.byte	0x02, 0x4a
	.zero		1
	.zero		1


	//----- nvinfo : EIATTR_EXIT_INSTR_OFFSETS
	.align		4
        /*01b4*/ 	.byte	0x04, 0x1c
        /*01b6*/ 	.short	(.L_68 - .L_67)


	//   ....[0]....
.L_67:
        /*01b8*/ 	.word	0x00001d70


	//   ....[1]....
        /*01bc*/ 	.word	0x00002990


	//   ....[2]....
        /*01c0*/ 	.word	0x00002be0


	//----- nvinfo : EIATTR_CRS_STACK_SIZE
	.align		4
.L_68:
        /*01c4*/ 	.byte	0x04, 0x1e
        /*01c6*/ 	.short	(.L_70 - .L_69)
.L_69:
        /*01c8*/ 	.word	0x00000000


	//----- nvinfo : EIATTR_CBANK_PARAM_SIZE
	.align		4
.L_70:
        /*01cc*/ 	.byte	0x03, 0x19
        /*01ce*/ 	.short	0x0028


	//----- nvinfo : EIATTR_PARAM_CBANK
	.align		4
        /*01d0*/ 	.byte	0x04, 0x0a
        /*01d2*/ 	.short	(.L_72 - .L_71)
	.align		4
.L_71:
        /*01d4*/ 	.word	index@(.nv.constant0._Z24RowwiseMomentsCUDAKernelIfEvlT_PKS0_PS0_S3_)
        /*01d8*/ 	.short	0x0380
        /*01da*/ 	.short	0x0028


	//----- nvinfo : EIATTR_SW_WAR
	.align		4
.L_72:
        /*01dc*/ 	.byte	0x04, 0x36
        /*01de*/ 	.short	(.L_74 - .L_73)
.L_73:
        /*01e0*/ 	.word	0x00000008
.L_74:


//--------------------- .nv.callgraph             --------------------------
	.section	.nv.callgraph,"",@"SHT_CUDA_CALLGRAPH"
	.align	4
	.sectionentsize	8
	.align		4
        /*0000*/ 	.word	0x00000000
	.align		4
        /*0004*/ 	.word	0xffffffff
	.align		4
        /*0008*/ 	.word	0x00000000
	.align		4
        /*000c*/ 	.word	0xfffffffe
	.align		4
        /*0010*/ 	.word	0x00000000
	.align		4
        /*0014*/ 	.word	0xfffffffd
	.align		4
        /*0018*/ 	.word	0x00000000
	.align		4
        /*001c*/ 	.word	0xfffffffc


//--------------------- .nv.constant4             --------------------------
	.section	.nv.constant4,"a",@progbits
	.align	8
	.align		8
.nv.constant4:
        /*0000*/ 	.dword	_ZN34_INTERNAL_9df6d34c_4_k_cu_c48df5b54cuda3std3__45__cpo5beginE
	.align		8
        /*0008*/ 	.dword	_ZN34_INTERNAL_9df6d34c_4_k_cu_c48df5b54cuda3std3__45__cpo3endE
	.align		8
        /*0010*/ 	.dword	_ZN34_INTERNAL_9df6d34c_4_k_cu_c48df5b54cuda3std3__45__cpo6cbeginE
	.align		8
        /*0018*/ 	.dword	_ZN34_INTERNAL_9df6d34c_4_k_cu_c48df5b54cuda3std3__45__cpo4cendE
	.align		8
        /*0020*/ 	.dword	_ZN34_INTERNAL_9df6d34c_4_k_cu_c48df5b54cuda3std3__436_GLOBAL__N__9df6d34c_4_k_cu_c48df5b56ignoreE
	.align		8
        /*0028*/ 	.dword	_ZN34_INTERNAL_9df6d34c_4_k_cu_c48df5b54cuda3std3__419piecewise_constructE
	.align		8
        /*0030*/ 	.dword	_ZN34_INTERNAL_9df6d34c_4_k_cu_c48df5b54cuda3std3__48in_placeE
	.align		8
        /*0038*/ 	.dword	_ZN34_INTERNAL_9df6d34c_4_k_cu_c48df5b54cuda3std6ranges3__45__cpo4swapE
	.align		8
        /*0040*/ 	.dword	_ZN34_INTERNAL_9df6d34c_4_k_cu_c48df5b54cuda3std6ranges3__45__cpo9iter_moveE


//--------------------- .text._Z26LayerNormForwardCUDAKernelIfEvlPKT_S2_S2_S2_S2_PS0_ --------------------------
	.section	.text._Z26LayerNormForwardCUDAKernelIfEvlPKT_S2_S2_S2_S2_PS0_,"ax",@progbits
	.align	128
        .global         _Z26LayerNormForwardCUDAKernelIfEvlPKT_S2_S2_S2_S2_PS0_
        .type           _Z26LayerNormForwardCUDAKernelIfEvlPKT_S2_S2_S2_S2_PS0_,@function
        .size           _Z26LayerNormForwardCUDAKernelIfEvlPKT_S2_S2_S2_S2_PS0_,(.L_x_106 - _Z26LayerNormForwardCUDAKernelIfEvlPKT_S2_S2_S2_S2_PS0_)
        .other          _Z26LayerNormForwardCUDAKernelIfEvlPKT_S2_S2_S2_S2_PS0_,@"STO_CUDA_ENTRY STV_DEFAULT"
_Z26LayerNormForwardCUDAKernelIfEvlPKT_S2_S2_S2_S2_PS0_:
.text._Z26LayerNormForwardCUDAKernelIfEvlPKT_S2_S2_S2_S2_PS0_:
[----:B------:R-:W-:Y:S01]  /*0000*/  LDC R1, c[0x0][0x37c] ;  /* 0x0000df00ff017b82 */ /* 0x000fe20000000800 */
[----:B------:R-:W0:Y:S01]  /*0010*/  S2R R0, SR_TID.X ;  /* 0x0000000000007919 */ /* 0x000e220000002100 */
[----:B------:R-:W0:Y:S02]  /*0020*/  LDCU.64 UR8, c[0x0][0x380] ;  /* 0x00007000ff0877ac */ /* 0x000e240008000a00 */
[----:B0-----:R-:W-:-:S04]  /*0030*/  ISETP.GE.U32.AND P0, PT, R0, UR8, PT ;  /* 0x0000000800007c0c */ /* 0x001fc8000bf06070 */
[----:B------:R-:W-:-:S13]  /*0040*/  ISETP.GE.AND.EX P0, PT, RZ, UR9, PT, P0 ;  /* 0x00000009ff007c0c */ /* 0x000fda000bf06300 */
[----:B------:R-:W-:Y:S05]  /*0050*/  @P0 EXIT ;  /* 0x000000000000094d */ /* 0x000fea0003800000 */
[----:B------:R-:W0:Y:S01]  /*0060*/  S2R R5, SR_CTAID.X ;  /* 0x0000000000057919 */ /* 0x000e220000002500 */
[----:B------:R-:W1:Y:S01]  /*0070*/  LDCU.64 UR4, c[0x0][0x3a0] ;  /* 0x00007400ff0477ac */ /* 0x000e620008000a00 */
[----:B------:R-:W2:Y:S01]  /*0080*/  LDC.64 R12, c[0x0][0x390] ;  /* 0x0000e400ff0c7b82 */ /* 0x000ea20000000a00 */
[----:B------:R-:W-:Y:S01]  /*0090*/  IMAD.MOV.U32 R3, RZ, RZ, RZ ;  /* 0x000000ffff037224 */ /* 0x000fe200078e00ff */
[----:B------:R-:W3:Y:S06]  /*00a0*/  LDCU.64 UR6, c[0x0][0x358] ;  /* 0x00006b00ff0677ac */ /* 0x000eec0008000a00 */
[----:B------:R-:W4:Y:S08]  /*00b0*/  LDC.64 R14, c[0x0][0x398] ;  /* 0x0000e600ff0e7b82 */ /* 0x000f300000000a00 */
[----:B------:R-:W3:Y:S01]  /*00c0*/  LDC R8, c[0x0][0x360] ;  /* 0x0000d800ff087b82 */ /* 0x000ee20000000800 */
[----:B-1----:R-:W-:-:S03]  /*00d0*/  UISETP.NE.U32.AND UP0, UPT, UR4, URZ, UPT ;  /* 0x000000ff0400728c */ /* 0x002fc6000bf05070 */
[----:B------:R-:W-:Y:S01]  /*00e0*/  UMOV UR4, URZ ;  /* 0x000000ff00047c82 */ /* 0x000fe20008000000 */
[----:B------:R-:W-:Y:S01]  /*00f0*/  UISETP.NE.AND.EX UP0, UPT, UR5, URZ, UPT, UP0 ;  /* 0x000000ff0500728c */ /* 0x000fe2000bf05300 */
[----:B0-----:R-:W-:-:S04]  /*0100*/  IMAD.WIDE.U32 R10, R5, UR8, RZ ;  /* 0x00000008050a7c25 */ /* 0x001fc8000f8e00ff */
[----:B--2---:R-:W-:-:S04]  /*0110*/  IMAD.WIDE.U32 R12, R5, 0x4, R12 ;  /* 0x00000004050c7825 */ /* 0x004fc800078e000c */
[----:B----4-:R-:W-:-:S04]  /*0120*/  IMAD.WIDE.U32 R14, R5, 0x4, R14 ;  /* 0x00000004050e7825 */ /* 0x010fc800078e000e */
[----:B------:R-:W-:Y:S01]  /*0130*/  IMAD R2, R5, UR9, R11 ;  /* 0x0000000905027c24 */ /* 0x000fe2000f8e020b */
[----:B------:R-:W-:Y:S06]  /*0140*/  BRA.U UP0, `(.L_x_0) ;  /* 0x0000001100947547 */ /* 0x000fec000b800000 */
[----:B------:R-:W0:Y:S02]  /*0150*/  LDCU.64 UR10, c[0x0][0x3a8] ;  /* 0x00007500ff0a77ac */ /* 0x000e240008000a00 */
[----:B0-----:R-:W-:-:S04]  /*0160*/  UISETP.NE.U32.AND UP0, UPT, UR10, URZ, UPT ;  /* 0x000000ff0a00728c */ /* 0x001fc8000bf05070 */
[----:B------:R-:W-:-:S09]  /*0170*/  UISETP.NE.AND.EX UP0, UPT, UR11, URZ, UPT, UP0 ;  /* 0x000000ff0b00728c */ /* 0x000fd2000bf05300 */
[----:B------:R-:W-:Y:S05]  /*0180*/  BRA.U UP0, `(.L_x_1) ;  /* 0x0000000900187547 */ /* 0x000fea000b800000 */
[----:B---3--:R-:W-:Y:S01]  /*0190*/  IADD3 R6, P0, PT, R8, R0, RZ ;  /* 0x0000000008067210 */ /* 0x008fe20007f1e0ff */
[----:B------:R-:W-:Y:S03]  /*01a0*/  BSSY.RECONVERGENT B0, `(.L_x_2) ;  /* 0x0000026000007945 */ /* 0x000fe60003800200 */
[C---:B------:R-:W-:Y:S01]  /*01b0*/  ISETP.GT.U32.AND P1, PT, R6.reuse, UR8, PT ;  /* 0x0000000806007c0c */ /* 0x040fe2000bf24070 */
[----:B------:R-:W-:Y:S01]  /*01c0*/  IMAD.X R16, RZ, RZ, R3, P0 ;  /* 0x000000ffff107224 */ /* 0x000fe200000e0603 */
[----:B------:R-:W-:-:S04]  /*01d0*/  ISETP.GE.U32.AND P0, PT, R6, UR8, PT ;  /* 0x0000000806007c0c */ /* 0x000fc8000bf06070 */
[C---:B------:R-:W-:Y:S02]  /*01e0*/  ISETP.GT.U32.AND.EX P1, PT, R16.reuse, UR9, PT, P1 ;  /* 0x0000000910007c0c */ /* 0x040fe4000bf24110 */
[----:B------:R-:W-:Y:S02]  /*01f0*/  ISETP.GE.U32.AND.EX P0, PT, R16, UR9, PT, P0 ;  /* 0x0000000910007c0c */ /* 0x000fe4000bf06100 */
[----:B------:R-:W-:Y:S02]  /*0200*/  SEL R4, R6, UR8, P1 ;  /* 0x0000000806047c07 */ /* 0x000fe40008800000 */
[----:B------:R-:W-:Y:S02]  /*0210*/  SEL R7, RZ, 0x1, P0 ;  /* 0x00000001ff077807 */ /* 0x000fe40000000000 */
[----:B------:R-:W-:Y:S02]  /*0220*/  SEL R5, R16, UR9, P1 ;  /* 0x0000000910057c07 */ /* 0x000fe40008800000 */
[----:B------:R-:W-:-:S04]  /*0230*/  IADD3 R18, P0, P1, R4, -R6, -R7 ;  /* 0x8000000604127210 */ /* 0x000fc8000791e807 */
[----:B------:R-:W-:-:S04]  /*0240*/  IADD3.X R4, PT, PT, R5, -0x1, ~R16, P0, P1 ;  /* 0xffffffff05047810 */ /* 0x000fc800007e2c10 */
[----:B------:R-:W-:-:S13]  /*0250*/  ISETP.NE.U32.AND P0, PT, R4, RZ, PT ;  /* 0x000000ff0400720c */ /* 0x000fda0003f05070 */
[----:B------:R-:W-:Y:S05]  /*0260*/  @P0 BRA `(.L_x_3) ;  /* 0x0000000000500947 */ /* 0x000fea0003800000 */
[----:B------:R-:W0:Y:S01]  /*0270*/  I2F.U32.RP R6, R8 ;  /* 0x0000000800067306 */ /* 0x000e220000209000 */
[----:B------:R-:W-:-:S07]  /*0280*/  ISETP.NE.U32.AND P2, PT, R8, RZ, PT ;  /* 0x000000ff0800720c */ /* 0x000fce0003f45070 */
[----:B0-----:R-:W0:Y:S02]  /*0290*/  MUFU.RCP R6, R6 ;  /* 0x0000000600067308 */ /* 0x001e240000001000 */
[----:B0-----:R-:W-:-:S06]  /*02a0*/  VIADD R4, R6, 0xffffffe ;  /* 0x0ffffffe06047836 */ /* 0x001fcc0000000000 */
[----:B------:R0:W1:Y:S02]  /*02b0*/  F2I.FTZ.U32.TRUNC.NTZ R5, R4 ;  /* 0x0000000400057305 */ /* 0x000064000021f000 */
[----:B0-----:R-:W-:Y:S02]  /*02c0*/  IMAD.MOV.U32 R4, RZ, RZ, RZ ;  /* 0x000000ffff047224 */ /* 0x001fe400078e00ff */
[----:B-1----:R-:W-:-:S04]  /*02d0*/  IMAD.MOV R9, RZ, RZ, -R5 ;  /* 0x000000ffff097224 */ /* 0x002fc800078e0a05 */
[----:B------:R-:W-:-:S04]  /*02e0*/  IMAD R9, R9, R8, RZ ;  /* 0x0000000809097224 */ /* 0x000fc800078e02ff */
[----:B------:R-:W-:-:S06]  /*02f0*/  IMAD.HI.U32 R5, R5, R9, R4 ;  /* 0x0000000905057227 */ /* 0x000fcc00078e0004 */
[----:B------:R-:W-:-:S04]  /*0300*/  IMAD.HI.U32 R4, R5, R18, RZ ;  /* 0x0000001205047227 */ /* 0x000fc800078e00ff */
[----:B------:R-:W-:-:S04]  /*0310*/  IMAD.MOV R5, RZ, RZ, -R4 ;  /* 0x000000ffff057224 */ /* 0x000fc800078e0a04 */
[----:B------:R-:W-:-:S05]  /*0320*/  IMAD R5, R8, R5, R18 ;  /* 0x0000000508057224 */ /* 0x000fca00078e0212 */
[----:B------:R-:W-:-:S13]  /*0330*/  ISETP.GE.U32.AND P0, PT, R5, R8, PT ;  /* 0x000000080500720c */ /* 0x000fda0003f06070 */
[----:B------:R-:W-:Y:S02]  /*0340*/  @P0 IMAD.IADD R5, R5, 0x1, -R8 ;  /* 0x0000000105050824 */ /* 0x000fe400078e0a08 */
[----:B------:R-:W-:-:S03]  /*0350*/  @P0 VIADD R4, R4, 0x1 ;  /* 0x0000000104040836 */ /* 0x000fc60000000000 */
[----:B------:R-:W-:Y:S01]  /*0360*/  ISETP.GE.U32.AND P1, PT, R5, R8, PT ;  /* 0x000000080500720c */ /* 0x000fe20003f26070 */
[----:B------:R-:W-:-:S12]  /*0370*/  IMAD.MOV.U32 R5, RZ, RZ, RZ ;  /* 0x000000ffff057224 */ /* 0x000fd800078e00ff */
[----:B------:R-:W-:Y:S01]  /*0380*/  @P1 VIADD R4, R4, 0x1 ;  /* 0x0000000104041836 */ /* 0x000fe20000000000 */
[----:B------:R-:W-:Y:S01]  /*0390*/  @!P2 LOP3.LUT R4, RZ, R8, RZ, 0x33, !PT ;  /* 0x00000008ff04a212 */ /* 0x000fe200078e33ff */
[----:B------:R-:W-:Y:S06]  /*03a0*/  BRA `(.L_x_4) ;  /* 0x0000000000147947 */ /* 0x000fec0003800000 */
.L_x_3:
[----:B------:R-:W-:Y:S01]  /*03b0*/  IMAD.MOV.U32 R5, RZ, RZ, R18 ;  /* 0x000000ffff057224 */ /* 0x000fe200078e0012 */
[----:B------:R-:W-:-:S07]  /*03c0*/  MOV R6, 0x3e0 ;  /* 0x000003e000067802 */ /* 0x000fce0000000f00 */
[----:B------:R-:W-:Y:S05]  /*03d0*/  CALL.REL.NOINC `($__internal_0_$__cuda_sm20_div_u64) ;  /* 0x00000024004c7944 */ /* 0x000fea0003c00000 */
[----:B------:R-:W-:Y:S02]  /*03e0*/  IMAD.MOV.U32 R4, RZ, RZ, R9 ;  /* 0x000000ffff047224 */ /* 0x000fe400078e0009 */
[----:B------:R-:W-:-:S07]  /*03f0*/  IMAD.MOV.U32 R5, RZ, RZ, R16 ;  /* 0x000000ffff057224 */ /* 0x000fce00078e0010 */
.L_x_4:
[----:B------:R-:W-:Y:S05]  /*0400*/  BSYNC.RECONVERGENT B0 ;  /* 0x0000000000007941 */ /* 0x000fea0003800200 */
.L_x_2:
[----:B------:R-:W-:Y:S01]  /*0410*/  IADD3 R7, P0, PT, R4, R7, RZ ;  /* 0x0000000704077210 */ /* 0x000fe20007f1e0ff */
[----:B------:R-:W0:Y:S01]  /*0420*/  LDCU.64 UR8, c[0x0][0x3b0] ;  /* 0x00007600ff0877ac */ /* 0x000e220008000a00 */
[----:B------:R-:W-:Y:S02]  /*0430*/  BSSY.RECONVERGENT B0, `(.L_x_5) ;  /* 0x0000024000007945 */ /* 0x000fe40003800200 */
[C---:B------:R-:W-:Y:S01]  /*0440*/  LOP3.LUT R6, R7.reuse, 0x3, RZ, 0xc0, !PT ;  /* 0x0000000307067812 */ /* 0x040fe200078ec0ff */
[----:B------:R-:W-:Y:S01]  /*0450*/  IMAD.X R4, RZ, RZ, R5, P0 ;  /* 0x000000ffff047224 */ /* 0x000fe200000e0605 */
[----:B------:R-:W-:Y:S01]  /*0460*/  ISETP.GE.U32.AND P0, PT, R7, 0x3, PT ;  /* 0x000000030700780c */ /* 0x000fe20003f06070 */
[----:B------:R-:W1:Y:S01]  /*0470*/  LDCU.64 UR4, c[0x0][0x388] ;  /* 0x00007100ff0477ac */ /* 0x000e620008000a00 */
[----:B------:R-:W-:Y:S02]  /*0480*/  ISETP.NE.U32.AND P1, PT, R6, 0x3, PT ;  /* 0x000000030600780c */ /* 0x000fe40003f25070 */
[----:B------:R-:W-:-:S02]  /*0490*/  ISETP.GE.U32.AND.EX P0, PT, R4, RZ, PT, P0 ;  /* 0x000000ff0400720c */ /* 0x000fc40003f06100 */
[----:B------:R-:W-:-:S13]  /*04a0*/  ISETP.NE.AND.EX P1, PT, RZ, RZ, PT, P1 ;  /* 0x000000ffff00720c */ /* 0x000fda0003f25310 */
[----:B01----:R-:W-:Y:S05]  /*04b0*/  @!P1 BRA `(.L_x_6) ;  /* 0x00000000006c9947 */ /* 0x003fea0003800000 */
[----:B------:R-:W-:Y:S01]  /*04c0*/  VIADD R18, R7, 0x1 ;  /* 0x0000000107127836 */ /* 0x000fe20000000000 */
[----:B------:R-:W-:-:S04]  /*04d0*/  IADD3 R23, P1, PT, R0, R10, RZ ;  /* 0x0000000a00177210 */ /* 0x000fc80007f3e0ff */
[----:B------:R-:W-:Y:S01]  /*04e0*/  LOP3.LUT R18, R18, 0x3, RZ, 0xc0, !PT ;  /* 0x0000000312127812 */ /* 0x000fe200078ec0ff */
[----:B------:R-:W-:Y:S02]  /*04f0*/  IMAD.X R4, R2, 0x1, R3, P1 ;  /* 0x0000000102047824 */ /* 0x000fe400008e0603 */
[C---:B------:R-:W-:Y:S01]  /*0500*/  IMAD.SHL.U32 R21, R23.reuse, 0x4, RZ ;  /* 0x0000000417157824 */ /* 0x040fe200078e00ff */
[----:B------:R-:W-:Y:S02]  /*0510*/  IADD3 R18, P2, PT, RZ, -R18, RZ ;  /* 0x80000012ff127210 */ /* 0x000fe40007f5e0ff */
[----:B------:R-:W-:-:S03]  /*0520*/  SHF.L.U64.HI R23, R23, 0x2, R4 ;  /* 0x0000000217177819 */ /* 0x000fc60000010204 */
[----:B------:R-:W-:-:S08]  /*0530*/  IMAD.X R19, RZ, RZ, -0x1, P2 ;  /* 0xffffffffff137424 */ /* 0x000fd000010e06ff */
.L_x_7:
[----:B------:R-:W-:Y:S01]  /*0540*/  IADD3 R16, P1, PT, R21, UR4, RZ ;  /* 0x0000000415107c10 */ /* 0x000fe2000ff3e0ff */
[----:B------:R-:W2:Y:S03]  /*0550*/  LDG.E R5, desc[UR6][R12.64] ;  /* 0x000000060c057981 */ /* 0x000ea6000c1e1900 */
[----:B------:R-:W-:Y:S01]  /*0560*/  IADD3.X R17, PT, PT, R23, UR5, RZ, P1, !PT ;  /* 0x0000000517117c10 */ /* 0x000fe20008ffe4ff */
[----:B0-----:R-:W3:Y:S04]  /*0570*/  LDG.E R9, desc[UR6][R14.64] ;  /* 0x000000060e097981 */ /* 0x001ee8000c1e1900 */
[----:B------:R-:W2:Y:S01]  /*0580*/  LDG.E R4, desc[UR6][R16.64] ;  /* 0x0000000610047981 */ /* 0x000ea2000c1e1900 */
[----:B------:R-:W-:-:S04]  /*0590*/  IADD3 R6, P1, PT, R21, UR8, RZ ;  /* 0x0000000815067c10 */ /* 0x000fc8000ff3e0ff */
[----:B------:R-:W-:Y:S02]  /*05a0*/  IADD3.X R7, PT, PT, R23, UR9, RZ, P1, !PT ;  /* 0x0000000917077c10 */ /* 0x000fe40008ffe4ff */
[----:B------:R-:W-:-:S05]  /*05b0*/  IADD3 R18, P1, PT, R18, 0x1, RZ ;  /* 0x0000000112127810 */ /* 0x000fca0007f3e0ff */
[----:B------:R-:W-:Y:S01]  /*05c0*/  IMAD.X R19, RZ, RZ, R19, P1 ;  /* 0x000000ffff137224 */ /* 0x000fe200008e0613 */
[----:B------:R-:W-:-:S04]  /*05d0*/  ISETP.NE.U32.AND P1, PT, R18, RZ, PT ;  /* 0x000000ff1200720c */ /* 0x000fc80003f25070 */
[----:B------:R-:W-:Y:S02]  /*05e0*/  ISETP.NE.AND.EX P1, PT, R19, RZ, PT, P1 ;  /* 0x000000ff1300720c */ /* 0x000fe40003f25310 */
[C---:B------:R-:W-:Y:S02]  /*05f0*/  IADD3 R0, P2, PT, R8.reuse, R0, RZ ;  /* 0x0000000008007210 */ /* 0x040fe40007f5e0ff */
[----:B------:R-:W-:-:S03]  /*0600*/  LEA R21, P3, R8, R21, 0x2 ;  /* 0x0000001508157211 */ /* 0x000fc600078610ff */
[----:B------:R-:W-:Y:S01]  /*0610*/  IMAD.X R3, RZ, RZ, R3, P2 ;  /* 0x000000ffff037224 */ /* 0x000fe200010e0603 */
[----:B------:R-:W-:Y:S01]  /*0620*/  LEA.HI.X R23, R8, R23, RZ, 0x2, P3 ;  /* 0x0000001708177211 */ /* 0x000fe200018f14ff */
[----:B--2---:R-:W-:-:S04]  /*0630*/  FADD R4, R4, -R5 ;  /* 0x8000000504047221 */ /* 0x004fc80000000000 */
[----:B---3--:R-:W-:-:S05]  /*0640*/  FFMA R9, R4, R9, RZ ;  /* 0x0000000904097223 */ /* 0x008fca00000000ff */
[----:B------:R0:W-:Y:S01]  /*0650*/  STG.E desc[UR6][R6.64], R9 ;  /* 0x0000000906007986 */ /* 0x0001e2000c101906 */
[----:B------:R-:W-:Y:S05]  /*0660*/  @P1 BRA `(.L_x_7) ;  /* 0xfffffffc00b41947 */ /* 0x000fea000383ffff */
.L_x_6:
[----:B------:R-:W-:Y:S05]  /*0670*/  BSYNC.RECONVERGENT B0 ;  /* 0x0000000000007941 */ /* 0x000fea0003800200 */
.L_x_5:
[----:B------:R-:W-:Y:S05]  /*0680*/  @!P0 EXIT ;  /* 0x000000000000894d */ /* 0x000fea0003800000 */
[----:B------:R-:W-:Y:S01]  /*0690*/  IMAD.SHL.U32 R5, R8, 0x4, RZ ;  /* 0x0000000408057824 */ /* 0x000fe200078e00ff */
[----:B------:R-:W-:Y:S01]  /*06a0*/  SHF.R.U32.HI R8, RZ, 0x1e, R8 ;  /* 0x0000001eff087819 */ /* 0x000fe20000011608 */
[----:B------:R-:W1:Y:S01]  /*06b0*/  LDCU.64 UR4, c[0x0][0x3b0] ;  /* 0x00007600ff0477ac */ /* 0x000e620008000a00 */
[----:B------:R-:W2:Y:S05]  /*06c0*/  LDCU.128 UR8, c[0x0][0x380] ;  /* 0x00007000ff0877ac */ /* 0x000eaa0008000c00 */
.L_x_8:
[----:B------:R-:W-:Y:S01]  /*06d0*/  IADD3 R17, P0, PT, R0, R10, RZ ;  /* 0x0000000a00117210 */ /* 0x000fe20007f1e0ff */
[----:B0-----:R-:W3:Y:S04]  /*06e0*/  LDG.E R7, desc[UR6][R12.64] ;  /* 0x000000060c077981 */ /* 0x001ee8000c1e1900 */
[----:B------:R-:W-:Y:S01]  /*06f0*/  IMAD.X R4, R3, 0x1, R2, P0 ;  /* 0x0000000103047824 */ /* 0x000fe200000e0602 */
[----:B------:R-:W4:Y:S01]  /*0700*/  LDG.E R9, desc[UR6][R14.64] ;  /* 0x000000060e097981 */ /* 0x000f22000c1e1900 */
[----:B------:R-:W-:-:S03]  /*0710*/  IMAD.SHL.U32 R6, R17, 0x4, RZ ;  /* 0x0000000411067824 */ /* 0x000fc600078e00ff */
[----:B------:R-:W-:Y:S02]  /*0720*/  SHF.L.U64.HI R17, R17, 0x2, R4 ;  /* 0x0000000211117819 */ /* 0x000fe40000010204 */
[----:B--2---:R-:W-:-:S04]  /*0730*/  IADD3 R18, P0, PT, R6, UR10, RZ ;  /* 0x0000000a06127c10 */ /* 0x004fc8000ff1e0ff */
[----:B------:R-:W-:-:S05]  /*0740*/  IADD3.X R19, PT, PT, R17, UR11, RZ, P0, !PT ;  /* 0x0000000b11137c10 */ /* 0x000fca00087fe4ff */
[----:B------:R-:W3:Y:S01]  /*0750*/  LDG.E R4, desc[UR6][R18.64] ;  /* 0x0000000612047981 */ /* 0x000ee2000c1e1900 */
[----:B-1----:R-:W-:Y:S02]  /*0760*/  IADD3 R6, P0, PT, R6, UR4, RZ ;  /* 0x0000000406067c10 */ /* 0x002fe4000ff1e0ff */
[----:B------:R-:W-:Y:S01]  /*0770*/  IADD3 R16, P1, PT, R5, R18, RZ ;  /* 0x0000001205107210 */ /* 0x000fe20007f3e0ff */
[----:B---3--:R-:W-:Y:S01]  /*0780*/  FADD R4, R4, -R7 ;  /* 0x8000000704047221 */ /* 0x008fe20000000000 */
[----:B------:R-:W-:-:S03]  /*0790*/  IADD3.X R7, PT, PT, R17, UR5, RZ, P0, !PT ;  /* 0x0000000511077c10 */ /* 0x000fc600087fe4ff */
[----:B------:R-:W-:Y:S02]  /*07a0*/  IMAD.X R17, R8, 0x1, R19, P1 ;  /* 0x0000000108117824 */ /* 0x000fe400008e0613 */
[----:B----4-:R-:W-:-:S05]  /*07b0*/  FFMA R9, R4, R9, RZ ;  /* 0x0000000904097223 */ /* 0x010fca00000000ff */
[----:B------:R0:W-:Y:S04]  /*07c0*/  STG.E desc[UR6][R6.64], R9 ;  /* 0x0000000906007986 */ /* 0x0001e8000c101906 */
[----:B------:R-:W2:Y:S04]  /*07d0*/  LDG.E R4, desc[UR6][R16.64] ;  /* 0x0000000610047981 */ /* 0x000ea8000c1e1900 */
[----:B------:R-:W2:Y:S04]  /*07e0*/  LDG.E R21, desc[UR6][R12.64] ;  /* 0x000000060c157981 */ /* 0x000ea8000c1e1900 */
[----:B------:R-:W3:Y:S01]  /*07f0*/  LDG.E R23, desc[UR6][R14.64] ;  /* 0x000000060e177981 */ /* 0x000ee2000c1e1900 */
[----:B------:R-:W-:-:S02]  /*0800*/  IADD3 R18, P0, PT, R5, R6, RZ ;  /* 0x0000000605127210 */ /* 0x000fc40007f1e0ff */
[----:B------:R-:W-:-:S03]  /*0810*/  IADD3 R20, P1, PT, R5, R16, RZ ;  /* 0x0000001005147210 */ /* 0x000fc60007f3e0ff */
[----:B------:R-:W-:Y:S02]  /*0820*/  IMAD.X R19, R8, 0x1, R7, P0 ;  /* 0x0000000108137824 */ /* 0x000fe400000e0607 */
[----:B--2---:R-:W-:Y:S01]  /*0830*/  FADD R4, R4, -R21 ;  /* 0x8000001504047221 */ /* 0x004fe20000000000 */
[----:B------:R-:W-:-:S03]  /*0840*/  IMAD.X R21, R8, 0x1, R17, P1 ;  /* 0x0000000108157824 */ /* 0x000fc600008e0611 */
[----:B---3--:R-:W-:-:S05]  /*0850*/  FFMA R23, R4, R23, RZ ;  /* 0x0000001704177223 */ /* 0x008fca00000000ff */
[----:B------:R1:W-:Y:S04]  /*0860*/  STG.E desc[UR6][R18.64], R23 ;  /* 0x0000001712007986 */ /* 0x0003e8000c101906 */
[----:B------:R-:W2:Y:S04]  /*0870*/  LDG.E R4, desc[UR6][R20.64] ;  /* 0x0000000614047981 */ /* 0x000ea8000c1e1900 */
[----:B0-----:R-:W2:Y:S04]  /*0880*/  LDG.E R7, desc[UR6][R12.64] ;  /* 0x000000060c077981 */ /* 0x001ea8000c1e1900 */
[----:B------:R-:W3:Y:S01]  /*0890*/  LDG.E R9, desc[UR6][R14.64] ;  /* 0x000000060e097981 */ /* 0x000ee2000c1e1900 */
[----:B------:R-:W-:-:S02]  /*08a0*/  IADD3 R6, P0, PT, R5, R18, RZ ;  /* 0x0000001205067210 */ /* 0x000fc40007f1e0ff */
[----:B------:R-:W-:-:S05]  /*08b0*/  IADD3 R16, P1, PT, R5, R20, RZ ;  /* 0x0000001405107210 */ /* 0x000fca0007f3e0ff */
[----:B------:R-:W-:Y:S02]  /*08c0*/  IMAD.X R17, R8, 0x1, R21, P1 ;  /* 0x0000000108117824 */ /* 0x000fe400008e0615 */
[----:B--2---:R-:W-:Y:S01]  /*08d0*/  FADD R4, R4, -R7 ;  /* 0x8000000704047221 */ /* 0x004fe20000000000 */
[----:B------:R-:W-:-:S03]  /*08e0*/  IMAD.X R7, R8, 0x1, R19, P0 ;  /* 0x0000000108077824 */ /* 0x000fc600000e0613 */
[----:B---3--:R-:W-:-:S05]  /*08f0*/  FFMA R9, R4, R9, RZ ;  /* 0x0000000904097223 */ /* 0x008fca00000000ff */
[----:B------:R3:W-:Y:S04]  /*0900*/  STG.E desc[UR6][R6.64], R9 ;  /* 0x0000000906007986 */ /* 0x0007e8000c101906 */
[----:B------:R-:W2:Y:S04]  /*0910*/  LDG.E R4, desc[UR6][R16.64] ;  /* 0x0000000610047981 */ /* 0x000ea8000c1e1900 */
[----:B-1----:R-:W2:Y:S04]  /*0920*/  LDG.E R19, desc[UR6][R12.64] ;  /* 0x000000060c137981 */ /* 0x002ea8000c1e1900 */
[----:B------:R-:W4:Y:S01]  /*0930*/  LDG.E R21, desc[UR6][R14.64] ;  /* 0x000000060e157981 */ /* 0x000f22000c1e1900 */
[----:B------:R-:W-:Y:S01]  /*0940*/  IADD3 R18, P0, PT, R5, R6, RZ ;  /* 0x0000000605127210 */ /* 0x000fe20007f1e0ff */
[----:B--2---:R-:W-:-:S04]  /*0950*/  FADD R4, R4, -R19 ;  /* 0x8000001304047221 */ /* 0x004fc80000000000 */
[----:B------:R-:W-:Y:S01]  /*0960*/  IMAD.X R19, R8, 0x1, R7, P0 ;  /* 0x0000000108137824 */ /* 0x000fe200000e0607 */
[----:B------:R-:W-:Y:S01]  /*0970*/  IADD3 R0, P0, PT, R5, R0, RZ ;  /* 0x0000000005007210 */ /* 0x000fe20007f1e0ff */
[----:B----4-:R-:W-:-:S04]  /*0980*/  FFMA R21, R4, R21, RZ ;  /* 0x0000001504157223 */ /* 0x010fc800000000ff */
[----:B------:R-:W-:Y:S01]  /*0990*/  IMAD.X R3, R8, 0x1, R3, P0 ;  /* 0x0000000108037824 */ /* 0x000fe200000e0603 */
[----:B------:R-:W-:Y:S01]  /*09a0*/  ISETP.GE.U32.AND P0, PT, R0, UR8, PT ;  /* 0x0000000800007c0c */ /* 0x000fe2000bf06070 */
[----:B------:R3:W-:Y:S03]  /*09b0*/  STG.E desc[UR6][R18.64], R21 ;  /* 0x0000001512007986 */ /* 0x0007e6000c101906 */
[----:B------:R-:W-:-:S13]  /*09c0*/  ISETP.GE.AND.EX P0, PT, R3, UR9, PT, P0 ;  /* 0x0000000903007c0c */ /* 0x000fda000bf06300 */
[----:B---3--:R-:W-:Y:S05]  /*09d0*/  @!P0 BRA `(.L_x_8) ;  /* 0xfffffffc003c8947 */ /* 0x008fea000383ffff */
[----:B------:R-:W-:Y:S05]  /*09e0*/  EXIT ;  /* 0x000000000000794d */ /* 0x000fea0003800000 */
.L_x_1:
        /* <DEDUP_REMOVED lines=15> */
[----:B------:R-:W-:Y:S01]  /*0ae0*/  IMAD.MOV.U32 R4, RZ, RZ, RZ ;  /* 0x000000ffff047224 */ /* 0x000fe200078e00ff */
[----:B------:R-:W-:-:S06]  /*0af0*/  ISETP.NE.U32.AND P2, PT, R8, RZ, PT ;  /* 0x000000ff0800720c */ /* 0x000fcc0003f45070 */
[----:B0-----:R-:W0:Y:S02]  /*0b00*/  MUFU.RCP R9, R9 ;  /* 0x0000000900097308 */ /* 0x001e240000001000 */
[----:B0-----:R-:W-:-:S06]  /*0b10*/  VIADD R16, R9, 0xffffffe ;  /* 0x0ffffffe09107836 */ /* 0x001fcc0000000000 */
[----:B------:R-:W0:Y:S02]  /*0b20*/  F2I.FTZ.U32.TRUNC.NTZ R5, R16 ;  /* 0x0000001000057305 */ /* 0x000e24000021f000 */
[----:B0-----:R-:W-:-:S04]  /*0b30*/  IMAD.MOV R17, RZ, RZ, -R5 ;  /* 0x000000ffff117224 */ /* 0x001fc800078e0a05 */
        /* <DEDUP_REMOVED lines=13> */
.L_x_10:
[----:B------:R-:W-:Y:S01]  /*0c10*/  IMAD.MOV.U32 R5, RZ, RZ, R6 ;  /* 0x000000ffff057224 */ /* 0x000fe200078e0006 */
[----:B------:R-:W-:-:S07]  /*0c20*/  MOV R6, 0xc40 ;  /* 0x00000c4000067802 */ /* 0x000fce0000000f00 */
[----:B------:R-:W-:Y:S05]  /*0c30*/  CALL.REL.NOINC `($__internal_0_$__cuda_sm20_div_u64) ;  /* 0x0000001c00347944 */ /* 0x000fea0003c00000 */
[----:B------:R-:W-:Y:S02]  /*0c40*/  IMAD.MOV.U32 R4, RZ, RZ, R9 ;  /* 0x000000ffff047224 */ /* 0x000fe400078e0009 */
[----:B------:R-:W-:-:S07]  /*0c50*/  IMAD.MOV.U32 R5, RZ, RZ, R16 ;  /* 0x000000ffff057224 */ /* 0x000fce00078e0010 */
.L_x_11:
[----:B------:R-:W-:Y:S05]  /*0c60*/  BSYNC.RECONVERGENT B0 ;  /* 0x0000000000007941 */ /* 0x000fea0003800200 */
.L_x_9:
[----:B------:R-:W-:Y:S01]  /*0c70*/  IADD3 R7, P0, PT, R4, R7, RZ ;  /* 0x0000000704077210 */ /* 0x000fe20007f1e0ff */
[----:B------:R-:W0:Y:S01]  /*0c80*/  LDCU.64 UR10, c[0x0][0x3a8] ;  /* 0x00007500ff0a77ac */ /* 0x000e220008000a00 */
[----:B------:R-:W-:Y:S02]  /*0c90*/  BSSY.RECONVERGENT B0, `(.L_x_12) ;  /* 0x000002c000007945 */ /* 0x000fe40003800200 */
[C---:B------:R-:W-:Y:S01]  /*0ca0*/  LOP3.LUT R6, R7.reuse, 0x3, RZ, 0xc0, !PT ;  /* 0x0000000307067812 */ /* 0x040fe200078ec0ff */
[----:B------:R-:W-:Y:S01]  /*0cb0*/  IMAD.X R4, RZ, RZ, R5, P0 ;  /* 0x000000ffff047224 */ /* 0x000fe200000e0605 */
[----:B------:R-:W-:Y:S02]  /*0cc0*/  ISETP.GE.U32.AND P0, PT, R7, 0x3, PT ;  /* 0x000000030700780c */ /* 0x000fe40003f06070 */
[----:B------:R-:W-:Y:S02]  /*0cd0*/  ISETP.NE.U32.AND P1, PT, R6, 0x3, PT ;  /* 0x000000030600780c */ /* 0x000fe40003f25070 */
[----:B------:R-:W-:-:S02]  /*0ce0*/  ISETP.GE.U32.AND.EX P0, PT, R4, RZ, PT, P0 ;  /* 0x000000ff0400720c */ /* 0x000fc40003f06100 */
[----:B------:R-:W-:-:S13]  /*0cf0*/  ISETP.NE.AND.EX P1, PT, RZ, RZ, PT, P1 ;  /* 0x000000ffff00720c */ /* 0x000fda0003f25310 */
[----:B0-----:R-:W-:Y:S05]  /*0d00*/  @!P1 BRA `(.L_x_13) ;  /* 0x0000000000909947 */ /* 0x001fea0003800000 */
[----:B------:R-:W0:Y:S01]  /*0d10*/  LDCU.64 UR4, c[0x0][0x388] ;  /* 0x00007100ff0477ac */ /* 0x000e220008000a00 */
[----:B------:R-:W-:Y:S01]  /*0d20*/  VIADD R23, R7, 0x1 ;  /* 0x0000000107177836 */ /* 0x000fe20000000000 */
[C---:B------:R-:W-:Y:S01]  /*0d30*/  SHF.L.U64.HI R24, R10.reuse, 0x2, R2 ;  /* 0x000000020a187819 */ /* 0x040fe20000010202 */
[----:B------:R-:W-:Y:S01]  /*0d40*/  IMAD.SHL.U32 R20, R10, 0x4, RZ ;  /* 0x000000040a147824 */ /* 0x000fe200078e00ff */
[----:B------:R-:W1:Y:S01]  /*0d50*/  LDCU.64 UR8, c[0x0][0x3b0] ;  /* 0x00007600ff0877ac */ /* 0x000e620008000a00 */
[C---:B------:R-:W-:Y:S01]  /*0d60*/  SHF.L.U64.HI R19, R0.reuse, 0x2, R3 ;  /* 0x0000000200137819 */ /* 0x040fe20000010203 */
[----:B------:R-:W-:Y:S01]  /*0d70*/  IMAD.SHL.U32 R9, R0, 0x4, RZ ;  /* 0x0000000400097824 */ /* 0x000fe200078e00ff */
[----:B------:R-:W-:-:S04]  /*0d80*/  LOP3.LUT R23, R23, 0x3, RZ, 0xc0, !PT ;  /* 0x0000000317177812 */ /* 0x000fc800078ec0ff */
[----:B------:R-:W-:-:S05]  /*0d90*/  IADD3 R23, P1, PT, RZ, -R23, RZ ;  /* 0x80000017ff177210 */ /* 0x000fca0007f3e0ff */
[----:B------:R-:W-:Y:S01]  /*0da0*/  IMAD.X R21, RZ, RZ, -0x1, P1 ;  /* 0xffffffffff157424 */ /* 0x000fe200008e06ff */
[C---:B0-----:R-:W-:Y:S02]  /*0db0*/  IADD3 R18, P2, PT, R20.reuse, UR4, RZ ;  /* 0x0000000414127c10 */ /* 0x041fe4000ff5e0ff */
[----:B-1----:R-:W-:Y:S02]  /*0dc0*/  IADD3 R20, P3, PT, R20, UR8, RZ ;  /* 0x0000000814147c10 */ /* 0x002fe4000ff7e0ff */
[C---:B------:R-:W-:Y:S02]  /*0dd0*/  IADD3.X R22, PT, PT, R24.reuse, UR5, RZ, P2, !PT ;  /* 0x0000000518167c10 */ /* 0x040fe400097fe4ff */
[----:B------:R-:W-:-:S09]  /*0de0*/  IADD3.X R24, PT, PT, R24, UR9, RZ, P3, !PT ;  /* 0x0000000918187c10 */ /* 0x000fd20009ffe4ff */
.L_x_14:
[C---:B------:R-:W-:Y:S01]  /*0df0*/  IADD3 R4, P2, PT, R9.reuse, R18, RZ ;  /* 0x0000001209047210 */ /* 0x040fe20007f5e0ff */
[----:B------:R-:W2:Y:S01]  /*0e00*/  LDG.E R17, desc[UR6][R12.64] ;  /* 0x000000060c117981 */ /* 0x000ea2000c1e1900 */
[----:B------:R-:W-:-:S03]  /*0e10*/  IADD3 R6, P1, PT, R9, UR10, RZ ;  /* 0x0000000a09067c10 */ /* 0x000fc6000ff3e0ff */
[C---:B------:R-:W-:Y:S01]  /*0e20*/  IMAD.X R5, R19.reuse, 0x1, R22, P2 ;  /* 0x0000000113057824 */ /* 0x040fe200010e0616 */
[----:B------:R-:W-:Y:S01]  /*0e30*/  IADD3.X R7, PT, PT, R19, UR11, RZ, P1, !PT ;  /* 0x0000000b13077c10 */ /* 0x000fe20008ffe4ff */
[----:B------:R-:W3:Y:S04]  /*0e40*/  LDG.E R26, desc[UR6][R14.64] ;  /* 0x000000060e1a7981 */ /* 0x000ee8000c1e1900 */
[----:B------:R-:W2:Y:S04]  /*0e50*/  LDG.E R4, desc[UR6][R4.64] ;  /* 0x0000000604047981 */ /* 0x000ea8000c1e1900 */
[----:B------:R-:W3:Y:S01]  /*0e60*/  LDG.E R6, desc[UR6][R6.64] ;  /* 0x0000000606067981 */ /* 0x000ee2000c1e1900 */
[----:B------:R-:W-:-:S02]  /*0e70*/  IADD3 R16, P1, PT, R9, R20, RZ ;  /* 0x0000001409107210 */ /* 0x000fc40007f3e0ff */
[C---:B------:R-:W-:Y:S02]  /*0e80*/  IADD3 R0, P2, PT, R8.reuse, R0, RZ ;  /* 0x0000000008007210 */ /* 0x040fe40007f5e0ff */
[----:B------:R-:W-:-:S03]  /*0e90*/  LEA R9, P3, R8, R9, 0x2 ;  /* 0x0000000908097211 */ /* 0x000fc600078610ff */
[----:B------:R-:W-:Y:S02]  /*0ea0*/  IMAD.X R3, RZ, RZ, R3, P2 ;  /* 0x000000ffff037224 */ /* 0x000fe400010e0603 */
[----:B--2---:R-:W-:Y:S01]  /*0eb0*/  FADD R25, R4, -R17 ;  /* 0x8000001104197221 */ /* 0x004fe20000000000 */
[----:B------:R-:W-:Y:S01]  /*0ec0*/  IMAD.X R17, R19, 0x1, R24, P1 ;  /* 0x0000000113117824 */ /* 0x000fe200008e0618 */
[----:B------:R-:W-:Y:S02]  /*0ed0*/  IADD3 R23, P1, PT, R23, 0x1, RZ ;  /* 0x0000000117177810 */ /* 0x000fe40007f3e0ff */
[----:B---3--:R-:W-:-:S03]  /*0ee0*/  FFMA R25, R25, R26, R6 ;  /* 0x0000001a19197223 */ /* 0x008fc60000000006 */
[----:B------:R-:W-:Y:S01]  /*0ef0*/  IMAD.X R21, RZ, RZ, R21, P1 ;  /* 0x000000ffff157224 */ /* 0x000fe200008e0615 */
[----:B------:R-:W-:Y:S01]  /*0f00*/  ISETP.NE.U32.AND P1, PT, R23, RZ, PT ;  /* 0x000000ff1700720c */ /* 0x000fe20003f25070 */
[----:B------:R0:W-:Y:S03]  /*0f10*/  STG.E desc[UR6][R16.64], R25 ;  /* 0x0000001910007986 */ /* 0x0001e6000c101906 */
[----:B------:R-:W-:Y:S02]  /*0f20*/  ISETP.NE.AND.EX P1, PT, R21, RZ, PT, P1 ;  /* 0x000000ff1500720c */ /* 0x000fe40003f25310 */
[----:B------:R-:W-:-:S11]  /*0f30*/  LEA.HI.X R19, R8, R19, RZ, 0x2, P3 ;  /* 0x0000001308137211 */ /* 0x000fd600018f14ff */
[----:B0-----:R-:W-:Y:S05]  /*0f40*/  @P1 BRA `(.L_x_14) ;  /* 0xfffffffc00a81947 */ /* 0x001fea000383ffff */
.L_x_13:
[----:B------:R-:W-:Y:S05]  /*0f50*/  BSYNC.RECONVERGENT B0 ;  /* 0x0000000000007941 */ /* 0x000fea0003800200 */
.L_x_12:
[----:B------:R-:W-:Y:S05]  /*0f60*/  @!P0 EXIT ;  /* 0x000000000000894d */ /* 0x000fea0003800000 */
[----:B------:R-:W-:Y:S01]  /*0f70*/  IMAD.SHL.U32 R5, R8, 0x4, RZ ;  /* 0x0000000408057824 */ /* 0x000fe200078e00ff */
[----:B------:R-:W-:Y:S01]  /*0f80*/  SHF.R.U32.HI R8, RZ, 0x1e, R8 ;  /* 0x0000001eff087819 */ /* 0x000fe20000011608 */
[----:B------:R-:W0:Y:S01]  /*0f90*/  LDCU.64 UR8, c[0x0][0x3b0] ;  /* 0x00007600ff0877ac */ /* 0x000e220008000a00 */
[----:B------:R-:W1:Y:S01]  /*0fa0*/  LDCU.64 UR4, c[0x0][0x3a8] ;  /* 0x00007500ff0477ac */ /* 0x000e620008000a00 */
[----:B------:R-:W2:Y:S04]  /*0fb0*/  LDCU.128 UR12, c[0x0][0x380] ;  /* 0x00007000ff0c77ac */ /* 0x000ea80008000c00 */
.L_x_15:
[C---:B------:R-:W-:Y:S01]  /*0fc0*/  IADD3 R4, P0, PT, R0.reuse, R10, RZ ;  /* 0x0000000a00047210 */ /* 0x040fe20007f1e0ff */
[----:B------:R-:W3:Y:S04]  /*0fd0*/  LDG.E R22, desc[UR6][R12.64] ;  /* 0x000000060c167981 */ /* 0x000ee8000c1e1900 */
[----:B------:R-:W-:Y:S01]  /*0fe0*/  IMAD.X R7, R3, 0x1, R2, P0 ;  /* 0x0000000103077824 */ /* 0x000fe200000e0602 */
[----:B-1----:R-:W-:Y:S01]  /*0ff0*/  LEA R18, P0, R0, UR4, 0x2 ;  /* 0x0000000400127c11 */ /* 0x002fe2000f8010ff */
[C---:B------:R-:W-:Y:S01]  /*1000*/  IMAD.SHL.U32 R6, R4.reuse, 0x4, RZ ;  /* 0x0000000404067824 */ /* 0x040fe200078e00ff */
[----:B------:R-:W4:Y:S02]  /*1010*/  LDG.E R23, desc[UR6][R14.64] ;  /* 0x000000060e177981 */ /* 0x000f24000c1e1900 */
[----:B------:R-:W-:-:S02]  /*1020*/  SHF.L.U64.HI R17, R4, 0x2, R7 ;  /* 0x0000000204117819 */ /* 0x000fc40000010207 */
[----:B--2---:R-:W-:Y:S02]  /*1030*/  IADD3 R20, P1, PT, R6, UR14, RZ ;  /* 0x0000000e06147c10 */ /* 0x004fe4000ff3e0ff */
[----:B------:R-:W-:Y:S02]  /*1040*/  LEA.HI.X R19, R0, UR5, R3, 0x2, P0 ;  /* 0x0000000500137c11 */ /* 0x000fe400080f1403 */
[----:B------:R-:W-:-:S03]  /*1050*/  IADD3.X R21, PT, PT, R17, UR15, RZ, P1, !PT ;  /* 0x0000000f11157c10 */ /* 0x000fc60008ffe4ff */
[----:B------:R-:W4:Y:S04]  /*1060*/  LDG.E R4, desc[UR6][R18.64] ;  /* 0x0000000612047981 */ /* 0x000f28000c1e1900 */
[----:B------:R-:W3:Y:S01]  /*1070*/  LDG.E R7, desc[UR6][R20.64] ;  /* 0x0000000614077981 */ /* 0x000ee2000c1e1900 */
[----:B0-----:R-:W-:Y:S02]  /*1080*/  IADD3 R6, P1, PT, R6, UR8, RZ ;  /* 0x0000000806067c10 */ /* 0x001fe4000ff3e0ff */
[----:B------:R-:W-:Y:S01]  /*1090*/  IADD3 R16, P2, PT, R5, R20, RZ ;  /* 0x0000001405107210 */ /* 0x000fe20007f5e0ff */
[----:B---3--:R-:W-:Y:S01]  /*10a0*/  FADD R9, R7, -R22 ;  /* 0x8000001607097221 */ /* 0x008fe20000000000 */
[----:B------:R-:W-:Y:S02]  /*10b0*/  IADD3 R22, P0, PT, R5, R18, RZ ;  /* 0x0000001205167210 */ /* 0x000fe40007f1e0ff */
[----:B------:R-:W-:Y:S01]  /*10c0*/  IADD3.X R7, PT, PT, R17, UR9, RZ, P1, !PT ;  /* 0x0000000911077c10 */ /* 0x000fe20008ffe4ff */
[----:B----4-:R-:W-:Y:S01]  /*10d0*/  FFMA R9, R9, R23, R4 ;  /* 0x0000001709097223 */ /* 0x010fe20000000004 */
[----:B------:R-:W-:-:S02]  /*10e0*/  IMAD.X R17, R8, 0x1, R21, P2 ;  /* 0x0000000108117824 */ /* 0x000fc400010e0615 */
[----:B------:R-:W-:Y:S02]  /*10f0*/  IMAD.X R23, R8, 0x1, R19, P0 ;  /* 0x0000000108177824 */ /* 0x000fe400000e0613 */
[----:B------:R0:W-:Y:S04]  /*1100*/  STG.E desc[UR6][R6.64], R9 ;  /* 0x0000000906007986 */ /* 0x0001e8000c101906 */
[----:B------:R-:W2:Y:S04]  /*1110*/  LDG.E R19, desc[UR6][R16.64] ;  /* 0x0000000610137981 */ /* 0x000ea8000c1e1900 */
[----:B------:R-:W2:Y:S04]  /*1120*/  LDG.E R24, desc[UR6][R12.64] ;  /* 0x000000060c187981 */ /* 0x000ea8000c1e1900 */
[----:B------:R-:W0:Y:S04]  /*1130*/  LDG.E R4, desc[UR6][R22.64] ;  /* 0x0000000616047981 */ /* 0x000e28000c1e1900 */
[----:B------:R-:W0:Y:S01]  /*1140*/  LDG.E R26, desc[UR6][R14.64] ;  /* 0x000000060e1a7981 */ /* 0x000e22000c1e1900 */
[----:B------:R-:W-:-:S02]  /*1150*/  IADD3 R18, P1, PT, R5, R6, RZ ;  /* 0x0000000605127210 */ /* 0x000fc40007f3e0ff */
[----:B------:R-:W-:-:S05]  /*1160*/  IADD3 R20, P2, PT, R5, R16, RZ ;  /* 0x0000001005147210 */ /* 0x000fca0007f5e0ff */
[C---:B------:R-:W-:Y:S02]  /*1170*/  IMAD.X R21, R8.reuse, 0x1, R17, P2 ;  /* 0x0000000108157824 */ /* 0x040fe400010e0611 */
[----:B--2---:R-:W-:Y:S01]  /*1180*/  FADD R25, R19, -R24 ;  /* 0x8000001813197221 */ /* 0x004fe20000000000 */
[----:B------:R-:W-:Y:S01]  /*1190*/  IADD3 R24, P0, PT, R5, R22, RZ ;  /* 0x0000001605187210 */ /* 0x000fe20007f1e0ff */
[C---:B------:R-:W-:Y:S02]  /*11a0*/  IMAD.X R19, R8.reuse, 0x1, R7, P1 ;  /* 0x0000000108137824 */ /* 0x040fe400008e0607 */
[----:B0-----:R-:W-:Y:S02]  /*11b0*/  FFMA R9, R25, R26, R4 ;  /* 0x0000001a19097223 */ /* 0x001fe40000000004 */
[----:B------:R-:W-:-:S03]  /*11c0*/  IMAD.X R25, R8, 0x1, R23, P0 ;  /* 0x0000000108197824 */ /* 0x000fc600000e0617 */
        /* <DEDUP_REMOVED lines=16> */
[----:B------:R-:W4:Y:S04]  /*12d0*/  LDG.E R22, desc[UR6][R22.64] ;  /* 0x0000000616167981 */ /* 0x000f28000c1e1900 */
[----:B------:R-:W4:Y:S01]  /*12e0*/  LDG.E R4, desc[UR6][R14.64] ;  /* 0x000000060e047981 */ /* 0x000f22000c1e1900 */
[----:B------:R-:W-:Y:S01]  /*12f0*/  IADD3 R18, P0, PT, R5, R6, RZ ;  /* 0x0000000605127210 */ /* 0x000fe20007f1e0ff */
[----:B--2---:R-:W-:-:S04]  /*1300*/  FADD R21, R16, -R19 ;  /* 0x8000001310157221 */ /* 0x004fc80000000000 */
[----:B------:R-:W-:Y:S01]  /*1310*/  IMAD.X R19, R8, 0x1, R7, P0 ;  /* 0x0000000108137824 */ /* 0x000fe200000e0607 */
[----:B------:R-:W-:Y:S01]  /*1320*/  IADD3 R0, P0, PT, R5, R0, RZ ;  /* 0x0000000005007210 */ /* 0x000fe20007f1e0ff */
[----:B----4-:R-:W-:-:S04]  /*1330*/  FFMA R21, R21, R4, R22 ;  /* 0x0000000415157223 */ /* 0x010fc80000000016 */
[----:B------:R-:W-:Y:S01]  /*1340*/  IMAD.X R3, R8, 0x1, R3, P0 ;  /* 0x0000000108037824 */ /* 0x000fe200000e0603 */
[----:B------:R-:W-:Y:S01]  /*1350*/  ISETP.GE.U32.AND P0, PT, R0, UR12, PT ;  /* 0x0000000c00007c0c */ /* 0x000fe2000bf06070 */
[----:B------:R3:W-:Y:S03]  /*1360*/  STG.E desc[UR6][R18.64], R21 ;  /* 0x0000001512007986 */ /* 0x0007e6000c101906 */
[----:B------:R-:W-:-:S13]  /*1370*/  ISETP.GE.AND.EX P0, PT, R3, UR13, PT, P0 ;  /* 0x0000000d03007c0c */ /* 0x000fda000bf06300 */
[----:B---3--:R-:W-:Y:S05]  /*1380*/  @!P0 BRA `(.L_x_15) ;  /* 0xfffffffc000c8947 */ /* 0x008fea000383ffff */
[----:B------:R-:W-:Y:S05]  /*1390*/  EXIT ;  /* 0x000000000000794d */ /* 0x000fea0003800000 */
.L_x_0:
        /* <DEDUP_REMOVED lines=38> */
.L_x_18:
[----:B------:R-:W-:Y:S01]  /*1600*/  IMAD.MOV.U32 R5, RZ, RZ, R6 ;  /* 0x000000ffff057224 */ /* 0x000fe200078e0006 */
[----:B------:R-:W-:-:S07]  /*1610*/  MOV R6, 0x1630 ;  /* 0x0000163000067802 */ /* 0x000fce0000000f00 */
[----:B------:R-:W-:Y:S05]  /*1620*/  CALL.REL.NOINC `($__internal_0_$__cuda_sm20_div_u64) ;  /* 0x0000001000b87944 */ /* 0x000fea0003c00000 */
[----:B------:R-:W-:Y:S02]  /*1630*/  IMAD.MOV.U32 R4, RZ, RZ, R9 ;  /* 0x000000ffff047224 */ /* 0x000fe400078e0009 */
[----:B------:R-:W-:-:S07]  /*1640*/  IMAD.MOV.U32 R5, RZ, RZ, R16 ;  /* 0x000000ffff057224 */ /* 0x000fce00078e0010 */
.L_x_19:
[----:B------:R-:W-:Y:S05]  /*1650*/  BSYNC.RECONVERGENT B0 ;  /* 0x0000000000007941 */ /* 0x000fea0003800200 */
.L_x_17:
        /* <DEDUP_REMOVED lines=24> */
.L_x_22:
[----:B------:R-:W-:Y:S01]  /*17e0*/  IADD3 R6, P1, PT, R9, R18, RZ ;  /* 0x0000001209067210 */ /* 0x000fe20007f3e0ff */
[----:B------:R-:W2:Y:S04]  /*17f0*/  LDG.E R17, desc[UR6][R12.64] ;  /* 0x000000060c117981 */ /* 0x000ea8000c1e1900 */
[----:B------:R-:W-:Y:S01]  /*1800*/  IMAD.X R7, R19, 0x1, R22, P1 ;  /* 0x0000000113077824 */ /* 0x000fe200008e0616 */
[----:B------:R-:W-:Y:S01]  /*1810*/  IADD3 R4, P1, PT, R9, UR10, RZ ;  /* 0x0000000a09047c10 */ /* 0x000fe2000ff3e0ff */
[----:B------:R-:W3:Y:S04]  /*1820*/  LDG.E R26, desc[UR6][R14.64] ;  /* 0x000000060e1a7981 */ /* 0x000ee8000c1e1900 */
[----:B------:R-:W2:Y:S01]  /*1830*/  LDG.E R6, desc[UR6][R6.64] ;  /* 0x0000000606067981 */ /* 0x000ea2000c1e1900 */
[----:B------:R-:W-:-:S05]  /*1840*/  IADD3.X R5, PT, PT, R19, UR11, RZ, P1, !PT ;  /* 0x0000000b13057c10 */ /* 0x000fca0008ffe4ff */
[----:B------:R-:W4:Y:S01]  /*1850*/  LDG.E R4, desc[UR6][R4.64] ;  /* 0x0000000604047981 */ /* 0x000f22000c1e1900 */
[----:B------:R-:W-:Y:S02]  /*1860*/  IADD3 R16, P1, PT, R9, R20, RZ ;  /* 0x0000001409107210 */ /* 0x000fe40007f3e0ff */
[C---:B------:R-:W-:Y:S02]  /*1870*/  IADD3 R0, P2, PT, R8.reuse, R0, RZ ;  /* 0x0000000008007210 */ /* 0x040fe40007f5e0ff */
[----:B------:R-:W-:-:S03]  /*1880*/  LEA R9, P3, R8, R9, 0x2 ;  /* 0x0000000908097211 */ /* 0x000fc600078610ff */
[----:B------:R-:W-:Y:S02]  /*1890*/  IMAD.X R3, RZ, RZ, R3, P2 ;  /* 0x000000ffff037224 */ /* 0x000fe400010e0603 */
[----:B--2---:R-:W-:-:S04]  /*18a0*/  FADD R17, R6, -R17 ;  /* 0x8000001106117221 */ /* 0x004fc80000000000 */
[----:B---3--:R-:W-:Y:S01]  /*18b0*/  FMUL R25, R17, R26 ;  /* 0x0000001a11197220 */ /* 0x008fe20000400000 */
[----:B------:R-:W-:Y:S01]  /*18c0*/  IMAD.X R17, R19, 0x1, R24, P1 ;  /* 0x0000000113117824 */ /* 0x000fe200008e0618 */
[----:B------:R-:W-:Y:S02]  /*18d0*/  IADD3 R23, P1, PT, R23, 0x1, RZ ;  /* 0x0000000117177810 */ /* 0x000fe40007f3e0ff */
[----:B----4-:R-:W-:-:S03]  /*18e0*/  FFMA R25, R4, R25, RZ ;  /* 0x0000001904197223 */ /* 0x010fc600000000ff */
[----:B------:R-:W-:Y:S01]  /*18f0*/  IMAD.X R21, RZ, RZ, R21, P1 ;  /* 0x000000ffff157224 */ /* 0x000fe200008e0615 */
[----:B------:R-:W-:Y:S01]  /*1900*/  ISETP.NE.U32.AND P1, PT, R23, RZ, PT ;  /* 0x000000ff1700720c */ /* 0x000fe20003f25070 */
[----:B------:R0:W-:Y:S03]  /*1910*/  STG.E desc[UR6][R16.64], R25 ;  /* 0x0000001910007986 */ /* 0x0001e6000c101906 */
[----:B------:R-:W-:Y:S02]  /*1920*/  ISETP.NE.AND.EX P1, PT, R21, RZ, PT, P1 ;  /* 0x000000ff1500720c */ /* 0x000fe40003f25310 */
[----:B------:R-:W-:-:S11]  /*1930*/  LEA.HI.X R19, R8, R19, RZ, 0x2, P3 ;  /* 0x0000001308137211 */ /* 0x000fd600018f14ff */
[----:B0-----:R-:W-:Y:S05]  /*1940*/  @P1 BRA `(.L_x_22) ;  /* 0xfffffffc00a41947 */ /* 0x001fea000383ffff */
.L_x_21:
[----:B------:R-:W-:Y:S05]  /*1950*/  BSYNC.RECONVERGENT B0 ;  /* 0x0000000000007941 */ /* 0x000fea0003800200 */
.L_x_20:
[----:B------:R-:W-:Y:S05]  /*1960*/  @!P0 EXIT ;  /* 0x000000000000894d */ /* 0x000fea0003800000 */
[----:B------:R-:W-:Y:S01]  /*1970*/  IMAD.SHL.U32 R5, R8, 0x4, RZ ;  /* 0x0000000408057824 */ /* 0x000fe200078e00ff */
[----:B------:R-:W-:Y:S01]  /*1980*/  SHF.R.U32.HI R8, RZ, 0x1e, R8 ;  /* 0x0000001eff087819 */ /* 0x000fe20000011608 */
[----:B------:R-:W0:Y:S01]  /*1990*/  LDCU.64 UR8, c[0x0][0x3b0] ;  /* 0x00007600ff0877ac */ /* 0x000e220008000a00 */
[----:B------:R-:W1:Y:S01]  /*19a0*/  LDCU.64 UR4, c[0x0][0x3a0] ;  /* 0x00007400ff0477ac */ /* 0x000e620008000a00 */
[----:B------:R-:W2:Y:S04]  /*19b0*/  LDCU.128 UR12, c[0x0][0x380] ;  /* 0x00007000ff0c77ac */ /* 0x000ea80008000c00 */
.L_x_23:
[----:B------:R-:W-:Y:S01]  /*19c0*/  IADD3 R4, P0, PT, R0, R10, RZ ;  /* 0x0000000a00047210 */ /* 0x000fe20007f1e0ff */
[----:B---3--:R-:W3:Y:S04]  /*19d0*/  LDG.E R22, desc[UR6][R14.64] ;  /* 0x000000060e167981 */ /* 0x008ee8000c1e1900 */
[----:B------:R-:W-:Y:S02]  /*19e0*/  IMAD.X R7, R3, 0x1, R2, P0 ;  /* 0x0000000103077824 */ /* 0x000fe400000e0602 */
[----:B------:R-:W-:-:S03]  /*19f0*/  IMAD.SHL.U32 R16, R4, 0x4, RZ ;  /* 0x0000000404107824 */ /* 0x000fc600078e00ff */
[----:B------:R-:W-:Y:S02]  /*1a00*/  SHF.L.U64.HI R17, R4, 0x2, R7 ;  /* 0x0000000204117819 */ /* 0x000fe40000010207 */
[----:B--2---:R-:W-:Y:S01]  /*1a10*/  IADD3 R20, P0, PT, R16, UR14, RZ ;  /* 0x0000000e10147c10 */ /* 0x004fe2000ff1e0ff */
[----:B------:R-:W2:Y:S03]  /*1a20*/  LDG.E R7, desc[UR6][R12.64] ;  /* 0x000000060c077981 */ /* 0x000ea6000c1e1900 */
[----:B------:R-:W-:Y:S02]  /*1a30*/  IADD3.X R21, PT, PT, R17, UR15, RZ, P0, !PT ;  /* 0x0000000f11157c10 */ /* 0x000fe400087fe4ff */
[----:B-1----:R-:W-:-:S03]  /*1a40*/  LEA R18, P0, R0, UR4, 0x2 ;  /* 0x0000000400127c11 */ /* 0x002fc6000f8010ff */
[----:B------:R-:W2:Y:S01]  /*1a50*/  LDG.E R6, desc[UR6][R20.64] ;  /* 0x0000000614067981 */ /* 0x000ea2000c1e1900 */
[----:B------:R-:W-:-:S05]  /*1a60*/  LEA.HI.X R19, R0, UR5, R3, 0x2, P0 ;  /* 0x0000000500137c11 */ /* 0x000fca00080f1403 */
[----:B------:R-:W4:Y:S01]  /*1a70*/  LDG.E R4, desc[UR6][R18.64] ;  /* 0x0000000612047981 */ /* 0x000f22000c1e1900 */
[----:B0-----:R-:W-:-:S04]  /*1a80*/  IADD3 R16, P0, PT, R16, UR8, RZ ;  /* 0x0000000810107c10 */ /* 0x001fc8000ff1e0ff */
[----:B------:R-:W-:Y:S01]  /*1a90*/  IADD3.X R17, PT, PT, R17, UR9, RZ, P0, !PT ;  /* 0x0000000911117c10 */ /* 0x000fe200087fe4ff */
[----:B--2---:R-:W-:Y:S01]  /*1aa0*/  FADD R7, R6, -R7 ;  /* 0x8000000706077221 */ /* 0x004fe20000000000 */
[----:B------:R-:W-:-:S03]  /*1ab0*/  IADD3 R6, P1, PT, R5, R20, RZ ;  /* 0x0000001405067210 */ /* 0x000fc60007f3e0ff */
[----:B---3--:R-:W-:Y:S02]  /*1ac0*/  FMUL R9, R7, R22 ;  /* 0x0000001607097220 */ /* 0x008fe40000400000 */
[----:B------:R-:W-:Y:S02]  /*1ad0*/  IMAD.X R7, R8, 0x1, R21, P1 ;  /* 0x0000000108077824 */ /* 0x000fe400008e0615 */
[----:B----4-:R-:W-:Y:S01]  /*1ae0*/  FFMA R9, R4, R9, RZ ;  /* 0x0000000904097223 */ /* 0x010fe200000000ff */
[----:B------:R-:W-:-:S04]  /*1af0*/  IADD3 R22, P0, PT, R5, R18, RZ ;  /* 0x0000001205167210 */ /* 0x000fc80007f1e0ff */
[----:B------:R0:W-:Y:S01]  /*1b00*/  STG.E desc[UR6][R16.64], R9 ;  /* 0x0000000910007986 */ /* 0x0001e2000c101906 */
[----:B------:R-:W-:-:S03]  /*1b10*/  IMAD.X R23, R8, 0x1, R19, P0 ;  /* 0x0000000108177824 */ /* 0x000fc600000e0613 */
[----:B------:R-:W2:Y:S04]  /*1b20*/  LDG.E R20, desc[UR6][R6.64] ;  /* 0x0000000606147981 */ /* 0x000ea8000c1e1900 */
[----:B------:R-:W2:Y:S04]  /*1b30*/  LDG.E R21, desc[UR6][R12.64] ;  /* 0x000000060c157981 */ /* 0x000ea8000c1e1900 */
[----:B------:R-:W3:Y:S04]  /*1b40*/  LDG.E R24, desc[UR6][R14.64] ;  /* 0x000000060e187981 */ /* 0x000ee8000c1e1900 */
[----:B------:R-:W4:Y:S01]  /*1b50*/  LDG.E R4, desc[UR6][R22.64] ;  /* 0x0000000616047981 */ /* 0x000f22000c1e1900 */
[----:B------:R-:W-:-:S05]  /*1b60*/  IADD3 R18, P1, PT, R5, R6, RZ ;  /* 0x0000000605127210 */ /* 0x000fca0007f3e0ff */
[----:B------:R-:W-:Y:S02]  /*1b70*/  IMAD.X R19, R8, 0x1, R7, P1 ;  /* 0x0000000108137824 */ /* 0x000fe400008e0607 */
[----:B--2---:R-:W-:Y:S01]  /*1b80*/  FADD R21, R20, -R21 ;  /* 0x8000001514157221 */ /* 0x004fe20000000000 */
[----:B------:R-:W-:-:S03]  /*1b90*/  IADD3 R20, P0, PT, R5, R16, RZ ;  /* 0x0000001005147210 */ /* 0x000fc60007f1e0ff */
[----:B---3--:R-:W-:Y:S02]  /*1ba0*/  FMUL R25, R21, R24 ;  /* 0x0000001815197220 */ /* 0x008fe40000400000 */
[----:B------:R-:W-:Y:S02]  /*1bb0*/  IMAD.X R21, R8, 0x1, R17, P0 ;  /* 0x0000000108157824 */ /* 0x000fe400000e0611 */
[----:B----4-:R-:W-:Y:S01]  /*1bc0*/  FFMA R25, R4, R25, RZ ;  /* 0x0000001904197223 */ /* 0x010fe200000000ff */
[----:B0-----:R-:W-:-:S04]  /*1bd0*/  IADD3 R16, P0, PT, R5, R22, RZ ;  /* 0x0000001605107210 */ /* 0x001fc80007f1e0ff */
        /* <DEDUP_REMOVED lines=17> */
[----:B0-----:R-:W2:Y:S04]  /*1cf0*/  LDG.E R21, desc[UR6][R12.64] ;  /* 0x000000060c157981 */ /* 0x001ea8000c1e1900 */
[----:B------:R-:W4:Y:S04]  /*1d00*/  LDG.E R20, desc[UR6][R14.64] ;  /* 0x000000060e147981 */ /* 0x000f28000c1e1900 */
[----:B------:R-:W5:Y:S01]  /*1d10*/  LDG.E R4, desc[UR6][R18.64] ;  /* 0x0000000612047981 */ /* 0x000f62000c1e1900 */
[----:B------:R-:W-:-:S05]  /*1d20*/  IADD3 R16, P0, PT, R5, R6, RZ ;  /* 0x0000000605107210 */ /* 0x000fca0007f1e0ff */
[----:B------:R-:W-:Y:S01]  /*1d30*/  IMAD.X R17, R8, 0x1, R7, P0 ;  /* 0x0000000108117824 */ /* 0x000fe200000e0607 */
[----:B------:R-:W-:-:S05]  /*1d40*/  IADD3 R0, P0, PT, R5, R0, RZ ;  /* 0x0000000005007210 */ /* 0x000fca0007f1e0ff */
[----:B------:R-:W-:Y:S01]  /*1d50*/  IMAD.X R3, R8, 0x1, R3, P0 ;  /* 0x0000000108037824 */ /* 0x000fe200000e0603 */
[----:B------:R-:W-:-:S04]  /*1d60*/  ISETP.GE.U32.AND P0, PT, R0, UR12, PT ;  /* 0x0000000c00007c0c */ /* 0x000fc8000bf06070 */
[----:B------:R-:W-:Y:S01]  /*1d70*/  ISETP.GE.AND.EX P0, PT, R3, UR13, PT, P0 ;  /* 0x0000000d03007c0c */ /* 0x000fe2000bf06300 */
[----:B--2---:R-:W-:-:S04]  /*1d80*/  FADD R21, R22, -R21 ;  /* 0x8000001516157221 */ /* 0x004fc80000000000 */
[----:B----4-:R-:W-:-:S04]  /*1d90*/  FMUL R21, R21, R20 ;  /* 0x0000001415157220 */ /* 0x010fc80000400000 */
[----:B-----5:R-:W-:-:S05]  /*1da0*/  FFMA R21, R4, R21, RZ ;  /* 0x0000001504157223 */ /* 0x020fca00000000ff */
[----:B------:R3:W-:Y:S01]  /*1db0*/  STG.E desc[UR6][R16.64], R21 ;  /* 0x0000001510007986 */ /* 0x0007e2000c101906 */
[----:B------:R-:W-:Y:S05]  /*1dc0*/  @!P0 BRA `(.L_x_23) ;  /* 0xfffffff800fc8947 */ /* 0x000fea000383ffff */
[----:B------:R-:W-:Y:S05]  /*1dd0*/  EXIT ;  /* 0x000000000000794d */ /* 0x000fea0003800000 */
.L_x_16:
        /* <DEDUP_REMOVED lines=34> */
.L_x_25:
[----:B------:R-:W-:Y:S01]  /*2000*/  IMAD.MOV.U32 R5, RZ, RZ, R6 ;  /* 0x000000ffff057224 */ /* 0x000fe200078e0006 */
[----:B------:R-:W-:-:S07]  /*2010*/  MOV R6, 0x2030 ;  /* 0x0000203000067802 */ /* 0x000fce0000000f00 */
[----:B------:R-:W-:Y:S05]  /*2020*/  CALL.REL.NOINC `($__internal_0_$__cuda_sm20_div_u64) ;  /* 0x0000000800387944 */ /* 0x000fea0003c00000 */
[----:B------:R-:W-:Y:S02]  /*2030*/  IMAD.MOV.U32 R4, RZ, RZ, R9 ;  /* 0x000000ffff047224 */ /* 0x000fe400078e0009 */
[----:B------:R-:W-:-:S07]  /*2040*/  IMAD.MOV.U32 R5, RZ, RZ, R16 ;  /* 0x000000ffff057224 */ /* 0x000fce00078e0010 */
.L_x_26:
[----:B------:R-:W-:Y:S05]  /*2050*/  BSYNC.RECONVERGENT B0 ;  /* 0x0000000000007941 */ /* 0x000fea0003800200 */
.L_x_24:
[----:B------:R-:W-:Y:S01]  /*2060*/  IADD3 R7, P0, PT, R4, R7, RZ ;  /* 0x0000000704077210 */ /* 0x000fe20007f1e0ff */
[----:B------:R-:W0:Y:S01]  /*2070*/  LDCU.128 UR12, c[0x0][0x3a0] ;  /* 0x00007400ff0c77ac */ /* 0x000e220008000c00 */
        /* <DEDUP_REMOVED lines=22> */
.L_x_29:
[C---:B------:R-:W-:Y:S01]  /*21e0*/  IADD3 R4, P1, PT, R9.reuse, R20, RZ ;  /* 0x0000001409047210 */ /* 0x040fe20007f3e0ff */
[----:B------:R-:W2:Y:S01]  /*21f0*/  LDG.E R27, desc[UR6][R12.64] ;  /* 0x000000060c1b7981 */ /* 0x000ea2000c1e1900 */
[----:B------:R-:W-:-:S03]  /*2200*/  IADD3 R16, P2, PT, R9, UR14, RZ ;  /* 0x0000000e09107c10 */ /* 0x000fc6000ff5e0ff */
[----:B------:R-:W-:Y:S01]  /*2210*/  IMAD.X R5, R21, 0x1, R24, P1 ;  /* 0x0000000115057824 */ /* 0x000fe200008e0618 */
[----:B------:R-:W-:Y:S01]  /*2220*/  IADD3 R6, P1, PT, R9, UR12, RZ ;  /* 0x0000000c09067c10 */ /* 0x000fe2000ff3e0ff */
[----:B------:R-:W3:Y:S01]  /*2230*/  LDG.E R19, desc[UR6][R14.64] ;  /* 0x000000060e137981 */ /* 0x000ee2000c1e1900 */
[----:B------:R-:W-:-:S03]  /*2240*/  IADD3.X R17, PT, PT, R21, UR15, RZ, P2, !PT ;  /* 0x0000000f15117c10 */ /* 0x000fc600097fe4ff */
[----:B------:R-:W2:Y:S01]  /*2250*/  LDG.E R4, desc[UR6][R4.64] ;  /* 0x0000000604047981 */ /* 0x000ea2000c1e1900 */
[----:B------:R-:W-:-:S03]  /*2260*/  IADD3.X R7, PT, PT, R21, UR13, RZ, P1, !PT ;  /* 0x0000000d15077c10 */ /* 0x000fc60008ffe4ff */
[----:B------:R-:W4:Y:S04]  /*2270*/  LDG.E R17, desc[UR6][R16.64] ;  /* 0x0000000610117981 */ /* 0x000f28000c1e1900 */
        /* <DEDUP_REMOVED lines=9> */
[----:B----4-:R-:W-:-:S03]  /*2310*/  FFMA R5, R6, R28, R17 ;  /* 0x0000001c06057223 */ /* 0x010fc60000000011 */
[----:B------:R-:W-:Y:S01]  /*2320*/  IMAD.X R23, RZ, RZ, R23, P1 ;  /* 0x000000ffff177224 */ /* 0x000fe200008e0617 */
[----:B------:R-:W-:Y:S01]  /*2330*/  ISETP.NE.U32.AND P1, PT, R25, RZ, PT ;  /* 0x000000ff1900720c */ /* 0x000fe20003f25070 */
[----:B------:R0:W-:Y:S03]  /*2340*/  STG.E desc[UR6][R18.64], R5 ;  /* 0x0000000512007986 */ /* 0x0001e6000c101906 */
[----:B------:R-:W-:Y:S02]  /*2350*/  ISETP.NE.AND.EX P1, PT, R23, RZ, PT, P1 ;  /* 0x000000ff1700720c */ /* 0x000fe40003f25310 */
[----:B------:R-:W-:-:S11]  /*2360*/  LEA.HI.X R21, R8, R21, RZ, 0x2, P3 ;  /* 0x0000001508157211 */ /* 0x000fd600018f14ff */
[----:B0-----:R-:W-:Y:S05]  /*2370*/  @P1 BRA `(.L_x_29) ;  /* 0xfffffffc00981947 */ /* 0x001fea000383ffff */
.L_x_28:
[----:B------:R-:W-:Y:S05]  /*2380*/  BSYNC.RECONVERGENT B0 ;  /* 0x0000000000007941 */ /* 0x000fea0003800200 */
.L_x_27:
[----:B------:R-:W-:Y:S05]  /*2390*/  @!P0 EXIT ;  /* 0x000000000000894d */ /* 0x000fea0003800000 */
[----:B------:R-:W-:Y:S01]  /*23a0*/  BSSY.RECONVERGENT B0, `(.L_x_30) ;  /* 0x0000055000007945 */ /* 0x000fe20003800200 */
[----:B------:R-:W-:Y:S01]  /*23b0*/  IMAD.SHL.U32 R9, R8, 0x4, RZ ;  /* 0x0000000408097824 */ /* 0x000fe200078e00ff */
[----:B------:R-:W-:Y:S01]  /*23c0*/  SHF.R.U32.HI R19, RZ, 0x1e, R8 ;  /* 0x0000001eff137819 */ /* 0x000fe20000011608 */
[----:B------:R-:W0:Y:S01]  /*23d0*/  LDCU.64 UR4, c[0x0][0x3b0] ;  /* 0x00007600ff0477ac */ /* 0x000e220008000a00 */
[----:B------:R-:W1:Y:S01]  /*23e0*/  LDCU.128 UR12, c[0x0][0x380] ;  /* 0x00007000ff0c77ac */ /* 0x000e620008000c00 */
[----:B------:R-:W2:Y:S04]  /*23f0*/  LDCU.128 UR8, c[0x0][0x3a0] ;  /* 0x00007400ff0877ac */ /* 0x000ea80008000c00 */
.L_x_31:
[C---:B------:R-:W-:Y:S01]  /*2400*/  IADD3 R17, P0, PT, R0.reuse, R10, RZ ;  /* 0x0000000a00117210 */ /* 0x040fe20007f1e0ff */
[C---:B------:R-:W-:Y:S01]  /*2410*/  IMAD.SHL.U32 R6, R0.reuse, 0x4, RZ ;  /* 0x0000000400067824 */ /* 0x040fe200078e00ff */
[----:B------:R-:W-:Y:S01]  /*2420*/  SHF.L.U64.HI R7, R0, 0x2, R3 ;  /* 0x0000000200077819 */ /* 0x000fe20000010203 */
[----:B---3--:R-:W3:Y:S02]  /*2430*/  LDG.E R25, desc[UR6][R12.64] ;  /* 0x000000060c197981 */ /* 0x008ee4000c1e1900 */
[----:B------:R-:W-:Y:S02]  /*2440*/  IMAD.X R4, R3, 0x1, R2, P0 ;  /* 0x0000000103047824 */ /* 0x000fe400000e0602 */
[C---:B------:R-:W-:Y:S01]  /*2450*/  IMAD.SHL.U32 R22, R17.reuse, 0x4, RZ ;  /* 0x0000000411167824 */ /* 0x040fe200078e00ff */
[----:B------:R-:W4:Y:S02]  /*2460*/  LDG.E R18, desc[UR6][R14.64] ;  /* 0x000000060e127981 */ /* 0x000f24000c1e1900 */
[----:B------:R-:W-:-:S02]  /*2470*/  SHF.L.U64.HI R17, R17, 0x2, R4 ;  /* 0x0000000211117819 */ /* 0x000fc40000010204 */
[----:B-1----:R-:W-:-:S04]  /*2480*/  IADD3 R20, P0, PT, R22, UR14, RZ ;  /* 0x0000000e16147c10 */ /* 0x002fc8000ff1e0ff */
[----:B------:R-:W-:Y:S02]  /*2490*/  IADD3.X R21, PT, PT, R17, UR15, RZ, P0, !PT ;  /* 0x0000000f11157c10 */ /* 0x000fe400087fe4ff */
[C---:B--2---:R-:W-:Y:S02]  /*24a0*/  IADD3 R4, P0, PT, R6.reuse, UR8, RZ ;  /* 0x0000000806047c10 */ /* 0x044fe4000ff1e0ff */
[----:B------:R-:W-:Y:S01]  /*24b0*/  IADD3 R6, P1, PT, R6, UR10, RZ ;  /* 0x0000000a06067c10 */ /* 0x000fe2000ff3e0ff */
[----:B------:R1:W3:Y:S01]  /*24c0*/  LDG.E R16, desc[UR6][R20.64] ;  /* 0x0000000614107981 */ /* 0x0002e2000c1e1900 */
[C---:B------:R-:W-:Y:S02]  /*24d0*/  IADD3.X R5, PT, PT, R7.reuse, UR9, RZ, P0, !PT ;  /* 0x0000000907057c10 */ /* 0x040fe400087fe4ff */
[----:B------:R-:W-:-:S03]  /*24e0*/  IADD3.X R7, PT, PT, R7, UR11, RZ, P1, !PT ;  /* 0x0000000b07077c10 */ /* 0x000fc60008ffe4ff */
[----:B------:R-:W2:Y:S04]  /*24f0*/  LDG.E R8, desc[UR6][R4.64] ;  /* 0x0000000604087981 */ /* 0x000ea8000c1e1900 */
[----:B------:R-:W2:Y:S01]  /*2500*/  LDG.E R23, desc[UR6][R6.64] ;  /* 0x0000000606177981 */ /* 0x000ea2000c1e1900 */
[----:B-1----:R-:W-:-:S05]  /*2510*/  IADD3 R20, P1, PT, R9, R20, RZ ;  /* 0x0000001409147210 */ /* 0x002fca0007f3e0ff */
[----:B------:R-:W-:Y:S02]  /*2520*/  IMAD.X R21, R19, 0x1, R21, P1 ;  /* 0x0000000113157824 */ /* 0x000fe400008e0615 */
[----:B---3--:R-:W-:Y:S01]  /*2530*/  FADD R25, R16, -R25 ;  /* 0x8000001910197221 */ /* 0x008fe20000000000 */
[----:B0-----:R-:W-:-:S03]  /*2540*/  IADD3 R16, P0, PT, R22, UR4, RZ ;  /* 0x0000000416107c10 */ /* 0x001fc6000ff1e0ff */
[----:B----4-:R-:W-:Y:S01]  /*2550*/  FMUL R18, R25, R18 ;  /* 0x0000001219127220 */ /* 0x010fe20000400000 */
[----:B------:R-:W-:Y:S02]  /*2560*/  IADD3.X R17, PT, PT, R17, UR5, RZ, P0, !PT ;  /* 0x0000000511117c10 */ /* 0x000fe400087fe4ff */
[C---:B------:R-:W-:Y:S01]  /*2570*/  IADD3 R22, P0, PT, R9.reuse, R4, RZ ;  /* 0x0000000409167210 */ /* 0x040fe20007f1e0ff */
[----:B--2---:R-:W-:Y:S01]  /*2580*/  FFMA R27, R8, R18, R23 ;  /* 0x00000012081b7223 */ /* 0x004fe20000000017 */
[----:B------:R-:W-:-:S03]  /*2590*/  IADD3 R4, P1, PT, R9, R6, RZ ;  /* 0x0000000609047210 */ /* 0x000fc60007f3e0ff */
[C---:B------:R-:W-:Y:S01]  /*25a0*/  IMAD.X R23, R19.reuse, 0x1, R5, P0 ;  /* 0x0000000113177824 */ /* 0x040fe200000e0605 */
[----:B------:R0:W-:Y:S01]  /*25b0*/  STG.E desc[UR6][R16.64], R27 ;  /* 0x0000001b10007986 */ /* 0x0001e2000c101906 */
[----:B------:R-:W-:-:S03]  /*25c0*/  IMAD.X R5, R19, 0x1, R7, P1 ;  /* 0x0000000113057824 */ /* 0x000fc600008e0607 */
[----:B------:R-:W2:Y:S04]  /*25d0*/  LDG.E R6, desc[UR6][R20.64] ;  /* 0x0000000614067981 */ /* 0x000ea8000c1e1900 */
[----:B------:R-:W2:Y:S04]  /*25e0*/  LDG.E R29, desc[UR6][R12.64] ;  /* 0x000000060c1d7981 */ /* 0x000ea8000c1e1900 */
[----:B------:R-:W3:Y:S04]  /*25f0*/  LDG.E R18, desc[UR6][R14.64] ;  /* 0x000000060e127981 */ /* 0x000ee8000c1e1900 */
[----:B------:R-:W4:Y:S04]  /*2600*/  LDG.E R25, desc[UR6][R22.64] ;  /* 0x0000000616197981 */ /* 0x000f28000c1e1900 */
[----:B------:R-:W4:Y:S01]  /*2610*/  LDG.E R8, desc[UR6][R4.64] ;  /* 0x0000000604087981 */ /* 0x000f22000c1e1900 */
[----:B--2---:R-:W-:Y:S01]  /*2620*/  FADD R29, R6, -R29 ;  /* 0x8000001d061d7221 */ /* 0x004fe20000000000 */
[----:B------:R-:W-:-:S02]  /*2630*/  IADD3 R6, P0, PT, R9, R16, RZ ;  /* 0x0000001009067210 */ /* 0x000fc40007f1e0ff */
[----:B0-----:R-:W-:Y:S01]  /*2640*/  IADD3 R16, P1, PT, R9, R20, RZ ;  /* 0x0000001409107210 */ /* 0x001fe20007f3e0ff */
[----:B---3--:R-:W-:Y:S02]  /*2650*/  FMUL R18, R29, R18 ;  /* 0x000000121d127220 */ /* 0x008fe40000400000 */
[C---:B------:R-:W-:Y:S02]  /*2660*/  IMAD.X R7, R19.reuse, 0x1, R17, P0 ;  /* 0x0000000113077824 */ /* 0x040fe400000e0611 */
[----:B------:R-:W-:Y:S01]  /*2670*/  IMAD.X R17, R19, 0x1, R21, P1 ;  /* 0x0000000113117824 */ /* 0x000fe200008e0615 */
[----:B------:R-:W-:Y:S01]  /*2680*/  IADD3 R20, P0, PT, R9, R22, RZ ;  /* 0x0000001609147210 */ /* 0x000fe20007f1e0ff */
[----:B----4-:R-:W-:Y:S01]  /*2690*/  FFMA R27, R25, R18, R8 ;  /* 0x00000012191b7223 */ /* 0x010fe20000000008 */
[----:B------:R-:W-:-:S03]  /*26a0*/  IADD3 R22, P1, PT, R9, R4, RZ ;  /* 0x0000000409167210 */ /* 0x000fc60007f3e0ff */
[C---:B------:R-:W-:Y:S01]  /*26b0*/  IMAD.X R21, R19.reuse, 0x1, R23, P0 ;  /* 0x0000000113157824 */ /* 0x040fe200000e0617 */
[----:B------:R0:W-:Y:S01]  /*26c0*/  STG.E desc[UR6][R6.64], R27 ;  /* 0x0000001b06007986 */ /* 0x0001e2000c101906 */
[----:B------:R-:W-:-:S03]  /*26d0*/  IMAD.X R23, R19, 0x1, R5, P1 ;  /* 0x0000000113177824 */ /* 0x000fc600008e0605 */
[----:B------:R-:W2:Y:S04]  /*26e0*/  LDG.E R4, desc[UR6][R16.64] ;  /* 0x0000000610047981 */ /* 0x000ea8000c1e1900 */
[----:B------:R-:W2:Y:S04]  /*26f0*/  LDG.E R29, desc[UR6][R12.64] ;  /* 0x000000060c1d7981 */ /* 0x000ea8000c1e1900 */
[----:B------:R-:W3:Y:S04]  /*2700*/  LDG.E R18, desc[UR6][R14.64] ;  /* 0x000000060e127981 */ /* 0x000ee8000c1e1900 */
[----:B------:R1:W4:Y:S04]  /*2710*/  LDG.E R25, desc[UR6][R20.64] ;  /* 0x0000000614197981 */ /* 0x000328000c1e1900 */
[----:B------:R-:W4:Y:S01]  /*2720*/  LDG.E R8, desc[UR6][R22.64] ;  /* 0x0000000616087981 */ /* 0x000f22000c1e1900 */
[----:B--2---:R-:W-:Y:S01]  /*2730*/  FADD R29, R4, -R29 ;  /* 0x8000001d041d7221 */ /* 0x004fe20000000000 */
[----:B------:R-:W-:-:S02]  /*2740*/  IADD3 R4, P0, PT, R9, R6, RZ ;  /* 0x0000000609047210 */ /* 0x000fc40007f1e0ff */
[----:B0-----:R-:W-:Y:S01]  /*2750*/  IADD3 R6, P1, PT, R9, R16, RZ ;  /* 0x0000001009067210 */ /* 0x001fe20007f3e0ff */
[----:B---3--:R-:W-:Y:S02]  /*2760*/  FMUL R18, R29, R18 ;  /* 0x000000121d127220 */ /* 0x008fe40000400000 */
[----:B------:R-:W-:Y:S01]  /*2770*/  IMAD.X R5, R19, 0x1, R7, P0 ;  /* 0x0000000113057824 */ /* 0x000fe200000e0607 */
[----:B------:R-:W-:Y:S01]  /*2780*/  IADD3 R16, P0, PT, R9, R20, RZ ;  /* 0x0000001409107210 */ /* 0x000fe20007f1e0ff */
[----:B------:R-:W-:Y:S01]  /*2790*/  IMAD.X R7, R19, 0x1, R17, P1 ;  /* 0x0000000113077824 */ /* 0x000fe200008e0611 */
[----:B-1----:R-:W-:Y:S01]  /*27a0*/  IADD3 R20, P1, PT, R9, R22, RZ ;  /* 0x0000001609147210 */ /* 0x002fe20007f3e0ff */
[----:B----4-:R-:W-:Y:S02]  /*27b0*/  FFMA R25, R25, R18, R8 ;  /* 0x0000001219197223 */ /* 0x010fe40000000008 */
[----:B------:R-:W-:-:S03]  /*27c0*/  IMAD.X R17, R19, 0x1, R21, P0 ;  /* 0x0000000113117824 */ /* 0x000fc600000e0615 */
[----:B------:R0:W-:Y:S01]  /*27d0*/  STG.E desc[UR6][R4.64], R25 ;  /* 0x0000001904007986 */ /* 0x0001e2000c101906 */
[----:B------:R-:W-:-:S03]  /*27e0*/  IMAD.X R21, R19, 0x1, R23, P1 ;  /* 0x0000000113157824 */ /* 0x000fc600008e0617 */
[----:B------:R-:W2:Y:S04]  /*27f0*/  LDG.E R6, desc[UR6][R6.64] ;  /* 0x0000000606067981 */ /* 0x000ea8000c1e1900 */
[----:B------:R-:W2:Y:S04]  /*2800*/  LDG.E R27, desc[UR6][R12.64] ;  /* 0x000000060c1b7981 */ /* 0x000ea8000c1e1900 */
[----:B------:R-:W3:Y:S04]  /*2810*/  LDG.E R8, desc[UR6][R14.64] ;  /* 0x000000060e087981 */ /* 0x000ee8000c1e1900 */
[----:B------:R-:W0:Y:S04]  /*2820*/  LDG.E R16, desc[UR6][R16.64] ;  /* 0x0000000610107981 */ /* 0x000e28000c1e1900 */
[----:B------:R-:W0:Y:S01]  /*2830*/  LDG.E R21, desc[UR6][R20.64] ;  /* 0x0000000614157981 */ /* 0x000e22000c1e1900 */
[----:B------:R-:W-:-:S05]  /*2840*/  IADD3 R22, P0, PT, R9, R4, RZ ;  /* 0x0000000409167210 */ /* 0x000fca0007f1e0ff */
[----:B------:R-:W-:Y:S01]  /*2850*/  IMAD.X R23, R19, 0x1, R5, P0 ;  /* 0x0000000113177824 */ /* 0x000fe200000e0605 */
[----:B------:R-:W-:-:S05]  /*2860*/  IADD3 R0, P0, PT, R9, R0, RZ ;  /* 0x0000000009007210 */ /* 0x000fca0007f1e0ff */
[----:B------:R-:W-:Y:S01]  /*2870*/  IMAD.X R3, R19, 0x1, R3, P0 ;  /* 0x0000000113037824 */ /* 0x000fe200000e0603 */
[----:B------:R-:W-:-:S04]  /*2880*/  ISETP.GE.U32.AND P0, PT, R0, UR12, PT ;  /* 0x0000000c00007c0c */ /* 0x000fc8000bf06070 */
[----:B------:R-:W-:Y:S01]  /*2890*/  ISETP.GE.AND.EX P0, PT, R3, UR13, PT, P0 ;  /* 0x0000000d03007c0c */ /* 0x000fe2000bf06300 */
[----:B--2---:R-:W-:-:S04]  /*28a0*/  FADD R27, R6, -R27 ;  /* 0x8000001b061b7221 */ /* 0x004fc80000000000 */
[----:B---3--:R-:W-:-:S04]  /*28b0*/  FMUL R8, R27, R8 ;  /* 0x000000081b087220 */ /* 0x008fc80000400000 */
[----:B0-----:R-:W-:-:S05]  /*28c0*/  FFMA R5, R16, R8, R21 ;  /* 0x0000000810057223 */ /* 0x001fca0000000015 */
[----:B------:R3:W-:Y:S01]  /*28d0*/  STG.E desc[UR6][R22.64], R5 ;  /* 0x0000000516007986 */ /* 0x0007e2000c101906 */
[----:B------:R-:W-:Y:S05]  /*28e0*/  @!P0 BRA `(.L_x_31) ;  /* 0xfffffff800c48947 */ /* 0x000fea000383ffff */
[----:B------:R-:W-:Y:S05]  /*28f0*/  BSYNC.RECONVERGENT B0 ;  /* 0x0000000000007941 */ /* 0x000fea0003800200 */
.L_x_30:
[----:B------:R-:W-:Y:S05]  /*2900*/  EXIT ;  /* 0x000000000000794d */ /* 0x000fea0003800000 */
        .weak           $__internal_0_$__cuda_sm20_div_u64
        .type           $__internal_0_$__cuda_sm20_div_u64,@function
        .size           $__internal_0_$__cuda_sm20_div_u64,(.L_x_106 - $__internal_0_$__cuda_sm20_div_u64)
$__internal_0_$__cuda_sm20_div_u64:
[----:B------:R-:W-:Y:S02]  /*2910*/  IMAD.U32 R21, RZ, RZ, UR4 ;  /* 0x00000004ff157e24 */ /* 0x000fe4000f8e00ff */
[----:B------:R-:W-:-:S04]  /*2920*/  IMAD.MOV.U32 R20, RZ, RZ, R8 ;  /* 0x000000ffff147224 */ /* 0x000fc800078e0008 */
[----:B------:R-:W0:Y:S08]  /*2930*/  I2F.U64.RP R9, R20 ;  /* 0x0000001400097312 */ /* 0x000e300000309000 */
[----:B0-----:R-:W0:Y:S02]  /*2940*/  MUFU.RCP R9, R9 ;  /* 0x0000000900097308 */ /* 0x001e240000001000 */
[----:B0-----:R-:W-:-:S06]  /*2950*/  VIADD R16, R9, 0x1ffffffe ;  /* 0x1ffffffe09107836 */ /* 0x001fcc0000000000 */
[----:B------:R-:W0:Y:S02]  /*2960*/  F2I.U64.TRUNC R16, R16 ;  /* 0x0000001000107311 */ /* 0x000e24000020d800 */
[----:B0-----:R-:W-:-:S04]  /*2970*/  IMAD.WIDE.U32 R18, R16, R8, RZ ;  /* 0x0000000810127225 */ /* 0x001fc800078e00ff */
[----:B------:R-:W-:Y:S01]  /*2980*/  IMAD R19, R16, UR4, R19 ;  /* 0x0000000410137c24 */ /* 0x000fe2000f8e0213 */
[----:B------:R-:W-:-:S03]  /*2990*/  IADD3 R23, P0, PT, RZ, -R18, RZ ;  /* 0x80000012ff177210 */ /* 0x000fc60007f1e0ff */
[----:B------:R-:W-:Y:S02]  /*29a0*/  IMAD R19, R17, R8, R19 ;  /* 0x0000000811137224 */ /* 0x000fe400078e0213 */
[----:B------:R-:W-:-:S04]  /*29b0*/  IMAD.HI.U32 R18, R16, R23, RZ ;  /* 0x0000001710127227 */ /* 0x000fc800078e00ff */
[----:B------:R-:W-:Y:S02]  /*29c0*/  IMAD.X R25, RZ, RZ, ~R19, P0 ;  /* 0x000000ffff197224 */ /* 0x000fe400000e0e13 */
[----:B------:R-:W-:Y:S02]  /*29d0*/  IMAD.MOV.U32 R19, RZ, RZ, R16 ;  /* 0x000000ffff137224 */ /* 0x000fe400078e0010 */
[-C--:B------:R-:W-:Y:S02]  /*29e0*/  IMAD R21, R17, R25.reuse, RZ ;  /* 0x0000001911157224 */ /* 0x080fe400078e02ff */
[----:B------:R-:W-:-:S04]  /*29f0*/  IMAD.WIDE.U32 R18, P0, R16, R25, R18 ;  /* 0x0000001910127225 */ /* 0x000fc80007800012 */
[----:B------:R-:W-:-:S04]  /*2a00*/  IMAD.HI.U32 R9, R17, R25, RZ ;  /* 0x0000001911097227 */ /* 0x000fc800078e00ff */
[----:B------:R-:W-:-:S04]  /*2a10*/  IMAD.HI.U32 R18, P1, R17, R23, R18 ;  /* 0x0000001711127227 */ /* 0x000fc80007820012 */
[----:B------:R-:W-:Y:S01]  /*2a20*/  IMAD.X R9, R9, 0x1, R17, P0 ;  /* 0x0000000109097824 */ /* 0x000fe200000e0611 */
[----:B------:R-:W-:-:S04]  /*2a30*/  IADD3 R19, P2, PT, R21, R18, RZ ;  /* 0x0000001215137210 */ /* 0x000fc80007f5e0ff */
[----:B------:R-:W-:Y:S01]  /*2a40*/  IADD3.X R9, PT, PT, RZ, RZ, R9, P2, P1 ;  /* 0x000000ffff097210 */ /* 0x000fe200017e2409 */
[----:B------:R-:W-:-:S04]  /*2a50*/  IMAD.WIDE.U32 R16, R19, R8, RZ ;  /* 0x0000000813107225 */ /* 0x000fc800078e00ff */
[----:B------:R-:W-:Y:S01]  /*2a60*/  IMAD R17, R19, UR4, R17 ;  /* 0x0000000413117c24 */ /* 0x000fe2000f8e0211 */
[----:B------:R-:W-:-:S03]  /*2a70*/  IADD3 R21, P0, PT, RZ, -R16, RZ ;  /* 0x80000010ff157210 */ /* 0x000fc60007f1e0ff */
[----:B------:R-:W-:Y:S02]  /*2a80*/  IMAD R17, R9, R8, R17 ;  /* 0x0000000809117224 */ /* 0x000fe400078e0211 */
[----:B------:R-:W-:-:S04]  /*2a90*/  IMAD.HI.U32 R18, R19, R21, RZ ;  /* 0x0000001513127227 */ /* 0x000fc800078e00ff */
[----:B------:R-:W-:Y:S02]  /*2aa0*/  IMAD.X R16, RZ, RZ, ~R17, P0 ;  /* 0x000000ffff107224 */ /* 0x000fe400000e0e11 */
[----:B------:R-:W-:Y:S02]  /*2ab0*/  IMAD.MOV.U32 R17, RZ, RZ, RZ ;  /* 0x000000ffff117224 */ /* 0x000fe400078e00ff */
[----:B------:R-:W-:-:S04]  /*2ac0*/  IMAD.WIDE.U32 R18, P0, R19, R16, R18 ;  /* 0x0000001013127225 */ /* 0x000fc80007800012 */
[C---:B------:R-:W-:Y:S02]  /*2ad0*/  IMAD R20, R9.reuse, R16, RZ ;  /* 0x0000001009147224 */ /* 0x040fe400078e02ff */
[----:B------:R-:W-:-:S04]  /*2ae0*/  IMAD.HI.U32 R19, P1, R9, R21, R18 ;  /* 0x0000001509137227 */ /* 0x000fc80007820012 */
[----:B------:R-:W-:Y:S01]  /*2af0*/  IMAD.HI.U32 R16, R9, R16, RZ ;  /* 0x0000001009107227 */ /* 0x000fe200078e00ff */
[----:B------:R-:W-:-:S03]  /*2b00*/  IADD3 R19, P2, PT, R20, R19, RZ ;  /* 0x0000001314137210 */ /* 0x000fc60007f5e0ff */
[----:B------:R-:W-:Y:S02]  /*2b10*/  IMAD.X R9, R16, 0x1, R9, P0 ;  /* 0x0000000110097824 */ /* 0x000fe400000e0609 */
[----:B------:R-:W-:-:S03]  /*2b20*/  IMAD.HI.U32 R16, R19, R5, RZ ;  /* 0x0000000513107227 */ /* 0x000fc600078e00ff */
[----:B------:R-:W-:Y:S01]  /*2b30*/  IADD3.X R9, PT, PT, RZ, RZ, R9, P2, P1 ;  /* 0x000000ffff097210 */ /* 0x000fe200017e2409 */
[----:B------:R-:W-:-:S04]  /*2b40*/  IMAD.WIDE.U32 R16, R19, R4, R16 ;  /* 0x0000000413107225 */ /* 0x000fc800078e0010 */
[C---:B------:R-:W-:Y:S02]  /*2b50*/  IMAD R19, R9.reuse, R4, RZ ;  /* 0x0000000409137224 */ /* 0x040fe400078e02ff */
[----:B------:R-:W-:-:S04]  /*2b60*/  IMAD.HI.U32 R16, P0, R9, R5, R16 ;  /* 0x0000000509107227 */ /* 0x000fc80007800010 */
[----:B------:R-:W-:Y:S01]  /*2b70*/  IMAD.HI.U32 R9, R9, R4, RZ ;  /* 0x0000000409097227 */ /* 0x000fe200078e00ff */
[----:B------:R-:W-:-:S03]  /*2b80*/  IADD3 R19, P1, PT, R19, R16, RZ ;  /* 0x0000001013137210 */ /* 0x000fc60007f3e0ff */
[----:B------:R-:W-:Y:S02]  /*2b90*/  IMAD.X R9, RZ, RZ, R9, P0 ;  /* 0x000000ffff097224 */ /* 0x000fe400000e0609 */
[----:B------:R-:W-:-:S04]  /*2ba0*/  IMAD.WIDE.U32 R16, R19, R8, RZ ;  /* 0x0000000813107225 */ /* 0x000fc800078e00ff */
[----:B------:R-:W-:Y:S01]  /*2bb0*/  IMAD.X R9, RZ, RZ, R9, P1 ;  /* 0x000000ffff097224 */ /* 0x000fe200008e0609 */
[----:B------:R-:W-:Y:S01]  /*2bc0*/  IADD3 R5, P1, PT, -R16, R5, RZ ;  /* 0x0000000510057210 */ /* 0x000fe20007f3e1ff */
[----:B------:R-:W-:-:S03]  /*2bd0*/  IMAD R17, R19, UR4, R17 ;  /* 0x0000000413117c24 */ /* 0x000fc6000f8e0211 */
[-C--:B------:R-:W-:Y:S01]  /*2be0*/  ISETP.GE.U32.AND P0, PT, R5, R8.reuse, PT ;  /* 0x000000080500720c */ /* 0x080fe20003f06070 */
[----:B------:R-:W-:-:S04]  /*2bf0*/  IMAD R17, R9, R8, R17 ;  /* 0x0000000809117224 */ /* 0x000fc800078e0211 */
[----:B------:R-:W-:Y:S01]  /*2c00*/  IMAD.X R21, R4, 0x1, ~R17, P1 ;  /* 0x0000000104157824 */ /* 0x000fe200008e0e11 */
[----:B------:R-:W-:Y:S02]  /*2c10*/  IADD3 R4, P2, PT, R19, 0x1, RZ ;  /* 0x0000000113047810 */ /* 0x000fe40007f5e0ff */
[----:B------:R-:W-:Y:S02]  /*2c20*/  IADD3 R17, P1, PT, -R8, R5, RZ ;  /* 0x0000000508117210 */ /* 0x000fe40007f3e1ff */
[C---:B------:R-:W-:Y:S01]  /*2c30*/  ISETP.GE.U32.AND.EX P0, PT, R21.reuse, UR4, PT, P0 ;  /* 0x0000000415007c0c */ /* 0x040fe2000bf06100 */
[----:B------:R-:W-:Y:S01]  /*2c40*/  IMAD.X R16, RZ, RZ, R9, P2 ;  /* 0x000000ffff107224 */ /* 0x000fe200010e0609 */
[----:B------:R-:W-:Y:S02]  /*2c50*/  IADD3.X R18, PT, PT, R21, ~UR4, RZ, P1, !PT ;  /* 0x8000000415127c10 */ /* 0x000fe40008ffe4ff */
[----:B------:R-:W-:Y:S02]  /*2c60*/  SEL R4, R4, R19, P0 ;  /* 0x0000001304047207 */ /* 0x000fe40000000000 */
[----:B------:R-:W-:-:S02]  /*2c70*/  SEL R17, R17, R5, P0 ;  /* 0x0000000511117207 */ /* 0x000fc40000000000 */
[----:B------:R-:W-:Y:S02]  /*2c80*/  SEL R5, R16, R9, P0 ;  /* 0x0000000910057207 */ /* 0x000fe40000000000 */
[----:B------:R-:W-:Y:S02]  /*2c90*/  IADD3 R9, P2, PT, R4, 0x1, RZ ;  /* 0x0000000104097810 */ /* 0x000fe40007f5e0ff */
[----:B------:R-:W-:Y:S02]  /*2ca0*/  SEL R18, R18, R21, P0 ;  /* 0x0000001512127207 */ /* 0x000fe40000000000 */
[----:B------:R-:W-:Y:S01]  /*2cb0*/  ISETP.GE.U32.AND P0, PT, R17, R8, PT ;  /* 0x000000081100720c */ /* 0x000fe20003f06070 */
[----:B------:R-:W-:Y:S01]  /*2cc0*/  IMAD.X R16, RZ, RZ, R5, P2 ;  /* 0x000000ffff107224 */ /* 0x000fe200010e0605 */
[----:B------:R-:W-:Y:S02]  /*2cd0*/  ISETP.NE.U32.AND P1, PT, R8, RZ, PT ;  /* 0x000000ff0800720c */ /* 0x000fe40003f25070 */
[----:B------:R-:W-:-:S02]  /*2ce0*/  ISETP.GE.U32.AND.EX P0, PT, R18, UR4, PT, P0 ;  /* 0x0000000412007c0c */ /* 0x000fc4000bf06100 */
[----:B------:R-:W-:Y:S02]  /*2cf0*/  ISETP.NE.AND.EX P1, PT, RZ, UR4, PT, P1 ;  /* 0x00000004ff007c0c */ /* 0x000fe4000bf25310 */
[----:B------:R-:W-:Y:S01]  /*2d00*/  SEL R9, R9, R4, P0 ;  /* 0x0000000409097207 */ /* 0x000fe20000000000 */
[----:B------:R-:W-:Y:S01]  /*2d10*/  IMAD.MOV.U32 R4, RZ, RZ, R6 ;  /* 0x000000ffff047224 */ /* 0x000fe200078e0006 */
[----:B------:R-:W-:Y:S01]  /*2d20*/  SEL R16, R16, R5, P0 ;  /* 0x0000000510107207 */ /* 0x000fe20000000000 */
[----:B------:R-:W-:Y:S01]  /*2d30*/  IMAD.MOV.U32 R5, RZ, RZ, 0x0 ;  /* 0x00000000ff057424 */ /* 0x000fe200078e00ff */
[----:B------:R-:W-:Y:S02]  /*2d40*/  SEL R9, R9, 0xffffffff, P1 ;  /* 0xffffffff09097807 */ /* 0x000fe40000800000 */
[----:B------:R-:W-:Y:S01]  /*2d50*/  SEL R16, R16, 0xffffffff, P1 ;  /* 0xffffffff10107807 */ /* 0x000fe20000800000 */
[----:B------:R-:W-:Y:S06]  /*2d60*/  RET.REL.NODEC R4 `(_Z26LayerNormForwardCUDAKernelIfEvlPKT_S2_S2_S2_S2_PS0_) ;  /* 0xffffffd004a47950 */ /* 0x000fec0003c3ffff */
.L_x_32:
[----:B------:R-:W-:-:S00]  /*2d70*/  BRA `(.L_x_32) ;  /* 0xfffffffc00fc7947 */ /* 0x000fc0000383ffff */
[----:B------:R-:W-:-:S00]  /*2d80*/  NOP ;  /* 0x0000000000007918 */ /* 0x000fc00000000000 */
[----:B------:R-:W-:-:S00]  /*2d90*/  NOP ;  /* 0x0000000000007918 */ /* 0x000fc00000000000 */
[----:B------:R-:W-:-:S00]  /*2da0*/  NOP ;  /* 0x0000000000007918 */ /* 0x000fc00000000000 */
[----:B------:R-:W-:-:S00]  /*2db0*/  NOP ;  /* 0x0000000000007918 */ /* 0x000fc00000000000 */
[----:B------:R-:W-:-:S00]  /*2dc0*/  NOP ;  /* 0x0000000000007918 */ /* 0x000fc00000000000 */
[----:B------:R-:W-:-:S00]  /*2dd0*/  NOP ;  /* 0x0000000000007918 */ /* 0x000fc00000000000 */
[----:B------:R-:W-:-:S00]  /*2de0*/  NOP ;  /* 0x0000000000007918 */ /* 0x000fc00000000000 */
[----:B------:R-:W-:-:S00]  /*2df0*/  NOP ;  /* 0x0000000000007918 */ /* 0x000fc00000000000 */
.L_x_106:


//--------------------- .text._Z24RowwiseMomentsCUDAKernelIfEvlT_PKS0_PS0_S3_ --------------------------
	.section	.text._Z24RowwiseMomentsCUDAKernelIfEvlT_PKS0_PS0_S3_,"ax",@progbits
	.align	128
        .global         _Z24RowwiseMomentsCUDAKernelIfEvlT_PKS0_PS0_S3_
        .type           _Z24RowwiseMomentsCUDAKernelIfEvlT_PKS0_PS0_S3_,@function
        .size           _Z24RowwiseMomentsCUDAKernelIfEvlT_PKS0_PS0_S3_,(.L_x_108 - _Z24RowwiseMomentsCUDAKernelIfEvlT_PKS0_PS0_S3_)
        .other          _Z24RowwiseMomentsCUDAKernelIfEvlT_PKS0_PS0_S3_,@"STO_CUDA_ENTRY STV_DEFAULT"
_Z24RowwiseMomentsCUDAKernelIfEvlT_PKS0_PS0_S3_:
.text._Z24RowwiseMomentsCUDAKernelIfEvlT_PKS0_PS0_S3_:
[----:B------:R-:W-:Y:S01]  /*0000*/  LDC R1, c[0x0][0x37c] ;  /* 0x0000df00ff017b82 */ /* 0x000fe20000000800 */
[----:B------:R-:W0:Y:S01]  /*0010*/  S2R R18, SR_TID.X ;  /* 0x0000000000127919 */ /* 0x000e220000002100 */
[----:B------:R-:W0:Y:S06]  /*0020*/  LDCU.64 UR6, c[0x0][0x380] ;  /* 0x00007000ff0677ac */ /* 0x000e2c0008000a00 */
[----:B------:R-:W1:Y:S01]  /*0030*/  S2UR UR12, SR_CTAID.X ;  /* 0x00000000000c79c3 */ /* 0x000e620000002500 */
[----:B------:R-:W-:Y:S01]  /*0040*/  BSSY.RECONVERGENT B2, `(.L_x_33) ;  /* 0x00000f2000027945 */ /* 0x000fe20003800200 */
[----:B------:R-:W-:Y:S01]  /*0050*/  HFMA2 R17, -RZ, RZ, 0, 0 ;  /* 0x00000000ff117431 */ /* 0x000fe200000001ff */
[----:B------:R-:W2:Y:S01]  /*0060*/  LDCU.64 UR10, c[0x0][0x358] ;  /* 0x00006b00ff0a77ac */ /* 0x000ea20008000a00 */
[----:B------:R-:W-:-:S02]  /*0070*/  HFMA2 R29, -RZ, RZ, 0, 0 ;  /* 0x00000000ff1d7431 */ /* 0x000fc400000001ff */
[----:B------:R-:W-:Y:S01]  /*0080*/  IMAD.MOV.U32 R15, RZ, RZ, RZ ;  /* 0x000000ffff0f7224 */ /* 0x000fe200078e00ff */
[----:B------:R-:W-:Y:S01]  /*0090*/  MOV R2, RZ ;  /* 0x000000ff00027202 */ /* 0x000fe20000000f00 */
[----:B------:R-:W-:Y:S01]  /*00a0*/  IMAD.MOV.U32 R27, RZ, RZ, RZ ;  /* 0x000000ffff1b7224 */ /* 0x000fe200078e00ff */
[----:B0-----:R-:W-:-:S04]  /*00b0*/  ISETP.GE.U32.AND P0, PT, R18, UR6, PT ;  /* 0x0000000612007c0c */ /* 0x001fc8000bf06070 */
[----:B------:R-:W-:-:S13]  /*00c0*/  ISETP.GE.AND.EX P0, PT, RZ, UR7, PT, P0 ;  /* 0x00000007ff007c0c */ /* 0x000fda000bf06300 */
[----:B-12---:R-:W-:Y:S05]  /*00d0*/  @P0 BRA `(.L_x_34) ;  /* 0x0000000c00a00947 */ /* 0x006fea0003800000 */
[----:B------:R-:W0:Y:S01]  /*00e0*/  LDC R16, c[0x0][0x360] ;  /* 0x0000d800ff107b82 */ /* 0x000e220000000800 */
[----:B------:R-:W-:Y:S01]  /*00f0*/  BSSY.RECONVERGENT B0, `(.L_x_35) ;  /* 0x0000026000007945 */ /* 0x000fe20003800200 */
[----:B0-----:R-:W-:-:S04]  /*0100*/  IADD3 R2, P1, PT, R18, R16, RZ ;  /* 0x0000001012027210 */ /* 0x001fc80007f3e0ff */
[C---:B------:R-:W-:Y:S01]  /*0110*/  ISETP.GE.U32.AND P0, PT, R2.reuse, UR6, PT ;  /* 0x0000000602007c0c */ /* 0x040fe2000bf06070 */
[----:B------:R-:W-:Y:S01]  /*0120*/  IMAD.X R5, RZ, RZ, RZ, P1 ;  /* 0x000000ffff057224 */ /* 0x000fe200008e06ff */
[----:B------:R-:W-:-:S04]  /*0130*/  ISETP.GT.U32.AND P1, PT, R2, UR6, PT ;  /* 0x0000000602007c0c */ /* 0x000fc8000bf24070 */
[C---:B------:R-:W-:Y:S02]  /*0140*/  ISETP.GE.U32.AND.EX P0, PT, R5.reuse, UR7, PT, P0 ;  /* 0x0000000705007c0c */ /* 0x040fe4000bf06100 */
[C---:B------:R-:W-:Y:S02]  /*0150*/  ISETP.GT.U32.AND.EX P1, PT, R5.reuse, UR7, PT, P1 ;  /* 0x0000000705007c0c */ /* 0x040fe4000bf24110 */
[----:B------:R-:W-:Y:S02]  /*0160*/  SEL R0, RZ, 0x1, P0 ;  /* 0x00000001ff007807 */ /* 0x000fe40000000000 */
[----:B------:R-:W-:Y:S02]  /*0170*/  SEL R3, R2, UR6, P1 ;  /* 0x0000000602037c07 */ /* 0x000fe40008800000 */
        /* <DEDUP_REMOVED lines=8> */
[----:B0-----:R-:W-:-:S06]  /*0200*/  IADD3 R4, PT, PT, R2, 0xffffffe, RZ ;  /* 0x0ffffffe02047810 */ /* 0x001fcc0007ffe0ff */
[----:B------:R0:W1:Y:S02]  /*0210*/  F2I.FTZ.U32.TRUNC.NTZ R5, R4 ;  /* 0x0000000400057305 */ /* 0x000064000021f000 */
[----:B0-----:R-:W-:Y:S01]  /*0220*/  MOV R4, RZ ;  /* 0x000000ff00047202 */ /* 0x001fe20000000f00 */
[----:B-1----:R-:W-:-:S04]  /*0230*/  IMAD.MOV R7, RZ, RZ, -R5 ;  /* 0x000000ffff077224 */ /* 0x002fc800078e0a05 */
[----:B------:R-:W-:-:S04]  /*0240*/  IMAD R7, R7, R16, RZ ;  /* 0x0000001007077224 */ /* 0x000fc800078e02ff */
[----:B------:R-:W-:-:S06]  /*0250*/  IMAD.HI.U32 R6, R5, R7, R4 ;  /* 0x0000000705067227 */ /* 0x000fcc00078e0004 */
[----:B------:R-:W-:-:S04]  /*0260*/  IMAD.HI.U32 R2, R6, R3, RZ ;  /* 0x0000000306027227 */ /* 0x000fc800078e00ff */
[----:B------:R-:W-:-:S04]  /*0270*/  IMAD.MOV R5, RZ, RZ, -R2 ;  /* 0x000000ffff057224 */ /* 0x000fc800078e0a02 */
[----:B------:R-:W-:-:S05]  /*0280*/  IMAD R3, R16, R5, R3 ;  /* 0x0000000510037224 */ /* 0x000fca00078e0203 */
[----:B------:R-:W-:-:S13]  /*0290*/  ISETP.GE.U32.AND P0, PT, R3, R16, PT ;  /* 0x000000100300720c */ /* 0x000fda0003f06070 */
[----:B------:R-:W-:Y:S01]  /*02a0*/  @P0 IADD3 R3, PT, PT, R3, -R16, RZ ;  /* 0x8000001003030210 */ /* 0x000fe20007ffe0ff */
[----:B------:R-:W-:-:S03]  /*02b0*/  @P0 VIADD R2, R2, 0x1 ;  /* 0x0000000102020836 */ /* 0x000fc60000000000 */
[----:B------:R-:W-:Y:S01]  /*02c0*/  ISETP.GE.U32.AND P1, PT, R3, R16, PT ;  /* 0x000000100300720c */ /* 0x000fe20003f26070 */
[----:B------:R-:W-:-:S12]  /*02d0*/  IMAD.MOV.U32 R3, RZ, RZ, RZ ;  /* 0x000000ffff037224 */ /* 0x000fd800078e00ff */
[----:B------:R-:W-:Y:S02]  /*02e0*/  @P1 IADD3 R2, PT, PT, R2, 0x1, RZ ;  /* 0x0000000102021810 */ /* 0x000fe40007ffe0ff */
[----:B------:R-:W-:Y:S01]  /*02f0*/  @!P2 LOP3.LUT R2, RZ, R16, RZ, 0x33, !PT ;  /* 0x00000010ff02a212 */ /* 0x000fe200078e33ff */
[----:B------:R-:W-:Y:S06]  /*0300*/  BRA `(.L_x_37) ;  /* 0x0000000000107947 */ /* 0x000fec0003800000 */
.L_x_36:
[----:B------:R-:W-:-:S07]  /*0310*/  MOV R2, 0x330 ;  /* 0x0000033000027802 */ /* 0x000fce0000000f00 */
[----:B------:R-:W-:Y:S05]  /*0320*/  CALL.REL.NOINC `($__internal_1_$__cuda_sm20_div_u64) ;  /* 0x0000002800307944 */ /* 0x000fea0003c00000 */
[----:B------:R-:W-:Y:S01]  /*0330*/  MOV R2, R4 ;  /* 0x0000000400027202 */ /* 0x000fe20000000f00 */
[----:B------:R-:W-:-:S07]  /*0340*/  IMAD.MOV.U32 R3, RZ, RZ, R5 ;  /* 0x000000ffff037224 */ /* 0x000fce00078e0005 */
.L_x_37:
[----:B------:R-:W-:Y:S05]  /*0350*/  BSYNC.RECONVERGENT B0 ;  /* 0x0000000000007941 */ /* 0x000fea0003800200 */
.L_x_35:
[----:B------:R-:W-:Y:S01]  /*0360*/  IADD3 R0, P0, PT, R2, R0, RZ ;  /* 0x0000000002007210 */ /* 0x000fe20007f1e0ff */
[----:B------:R-:W-:Y:S01]  /*0370*/  BSSY.RECONVERGENT B3, `(.L_x_38) ;  /* 0x0000092000037945 */ /* 0x000fe20003800200 */
[----:B------:R-:W-:Y:S01]  /*0380*/  HFMA2 R17, -RZ, RZ, 0, 0 ;  /* 0x00000000ff117431 */ /* 0x000fe200000001ff */
[----:B------:R-:W-:Y:S01]  /*0390*/  MOV R15, RZ ;  /* 0x000000ff000f7202 */ /* 0x000fe20000000f00 */
[----:B------:R-:W-:Y:S02]  /*03a0*/  HFMA2 R27, -RZ, RZ, 0, 0 ;  /* 0x00000000ff1b7431 */ /* 0x000fe400000001ff */
[----:B------:R-:W-:Y:S01]  /*03b0*/  IMAD.X R3, RZ, RZ, R3, P0 ;  /* 0x000000ffff037224 */ /* 0x000fe200000e0603 */
[C---:B------:R-:W-:Y:S01]  /*03c0*/  ISETP.GE.U32.AND P0, PT, R0.reuse, 0x3, PT ;  /* 0x000000030000780c */ /* 0x040fe20003f06070 */
[----:B------:R-:W-:Y:S01]  /*03d0*/  IMAD.MOV.U32 R29, RZ, RZ, RZ ;  /* 0x000000ffff1d7224 */ /* 0x000fe200078e00ff */
[----:B------:R-:W-:Y:S01]  /*03e0*/  IADD3 R0, P1, PT, R0, 0x1, RZ ;  /* 0x0000000100007810 */ /* 0x000fe20007f3e0ff */
[----:B------:R-:W-:Y:S01]  /*03f0*/  IMAD.MOV.U32 R13, RZ, RZ, RZ ;  /* 0x000000ffff0d7224 */ /* 0x000fe200078e00ff */
[----:B------:R-:W-:Y:S01]  /*0400*/  ISETP.GE.U32.AND.EX P0, PT, R3, RZ, PT, P0 ;  /* 0x000000ff0300720c */ /* 0x000fe20003f06100 */
[----:B------:R-:W-:Y:S01]  /*0410*/  IMAD.MOV.U32 R2, RZ, RZ, RZ ;  /* 0x000000ffff027224 */ /* 0x000fe200078e00ff */
[----:B------:R-:W-:-:S02]  /*0420*/  MOV R14, R18 ;  /* 0x00000012000e7202 */ /* 0x000fc40000000f00 */
[----:B------:R-:W-:Y:S02]  /*0430*/  IADD3.X R12, PT, PT, RZ, R3, RZ, P1, !PT ;  /* 0x00000003ff0c7210 */ /* 0x000fe40000ffe4ff */
[----:B------:R-:W-:-:S07]  /*0440*/  LOP3.LUT R11, R0, 0x3, RZ, 0xc0, !PT ;  /* 0x00000003000b7812 */ /* 0x000fce00078ec0ff */
[----:B------:R-:W-:Y:S05]  /*0450*/  @!P0 BRA `(.L_x_39) ;  /* 0x00000008000c8947 */ /* 0x000fea0003800000 */
[----:B------:R-:W0:Y:S01]  /*0460*/  LDC.64 R8, c[0x0][0x380] ;  /* 0x0000e000ff087b82 */ /* 0x000e220000000a00 */
[----:B------:R-:W1:Y:S01]  /*0470*/  LDCU.64 UR4, c[0x0][0x390] ;  /* 0x00007200ff0477ac */ /* 0x000e620008000a00 */
[----:B------:R-:W-:Y:S01]  /*0480*/  IMAD.MOV.U32 R19, RZ, RZ, RZ ;  /* 0x000000ffff137224 */ /* 0x000fe200078e00ff */
[----:B------:R-:W-:Y:S01]  /*0490*/  LOP3.LUT R17, R0, 0xfffffffc, RZ, 0xc0, !PT ;  /* 0xfffffffc00117812 */ /* 0x000fe200078ec0ff */
[----:B------:R-:W-:Y:S01]  /*04a0*/  IMAD.MOV.U32 R29, RZ, RZ, RZ ;  /* 0x000000ffff1d7224 */ /* 0x000fe200078e00ff */
[----:B------:R-:W-:Y:S01]  /*04b0*/  MOV R15, R12 ;  /* 0x0000000c000f7202 */ /* 0x000fe20000000f00 */
[----:B------:R-:W-:Y:S01]  /*04c0*/  IMAD.MOV.U32 R7, RZ, RZ, RZ ;  /* 0x000000ffff077224 */ /* 0x000fe200078e00ff */
[----:B------:R-:W-:Y:S01]  /*04d0*/  MOV R14, R18 ;  /* 0x00000012000e7202 */ /* 0x000fe20000000f00 */
[----:B------:R-:W-:Y:S02]  /*04e0*/  IMAD.MOV.U32 R13, RZ, RZ, RZ ;  /* 0x000000ffff0d7224 */ /* 0x000fe400078e00ff */
[----:B0-----:R-:W-:Y:S01]  /*04f0*/  IMAD.WIDE.U32 R4, R8, UR12, R18 ;  /* 0x0000000c08047c25 */ /* 0x001fe2000f8e0012 */
[----:B------:R-:W-:-:S03]  /*0500*/  MOV R8, 0x2 ;  /* 0x0000000200087802 */ /* 0x000fc60000000f00 */
[----:B------:R-:W-:Y:S01]  /*0510*/  IMAD R9, R9, UR12, R5 ;  /* 0x0000000c09097c24 */ /* 0x000fe2000f8e0205 */
[----:B-1----:R-:W-:-:S04]  /*0520*/  LEA R10, P0, R4, UR4, 0x2 ;  /* 0x00000004040a7c11 */ /* 0x002fc8000f8010ff */
[----:B------:R-:W-:-:S09]  /*0530*/  LEA.HI.X R9, R4, UR5, R9, 0x2, P0 ;  /* 0x0000000504097c11 */ /* 0x000fd200080f1409 */
.L_x_48:
[----:B------:R-:W-:Y:S01]  /*0540*/  MOV R4, R10 ;  /* 0x0000000a00047202 */ /* 0x000fe20000000f00 */
[----:B------:R-:W-:-:S05]  /*0550*/  IMAD.MOV.U32 R5, RZ, RZ, R9 ;  /* 0x000000ffff057224 */ /* 0x000fca00078e0009 */
[----:B------:R-:W2:Y:S01]  /*0560*/  LDG.E R28, desc[UR10][R4.64] ;  /* 0x0000000a041c7981 */ /* 0x000ea2000c1e1900 */
[----:B------:R-:W-:Y:S01]  /*0570*/  FADD R21, R2, 1 ;  /* 0x3f80000002157421 */ /* 0x000fe20000000000 */
[----:B------:R-:W-:Y:S03]  /*0580*/  BSSY.RECONVERGENT B4, `(.L_x_40) ;  /* 0x000000e000047945 */ /* 0x000fe60003800200 */
[----:B------:R-:W0:Y:S02]  /*0590*/  MUFU.RCP R0, R21 ;  /* 0x0000001500007308 */ /* 0x000e240000001000 */
[----:B0-----:R-:W-:-:S04]  /*05a0*/  FFMA R3, -R21, R0, 1 ;  /* 0x3f80000015037423 */ /* 0x001fc80000000100 */
[----:B------:R-:W-:Y:S01]  /*05b0*/  FFMA R3, R0, R3, R0 ;  /* 0x0000000300037223 */ /* 0x000fe20000000000 */
[----:B--2---:R-:W-:-:S04]  /*05c0*/  FADD R2, R28, -R29 ;  /* 0x8000001d1c027221 */ /* 0x004fc80000000000 */
[----:B------:R-:W0:Y:S01]  /*05d0*/  FCHK P0, R2, R21 ;  /* 0x0000001502007302 */ /* 0x000e220000000000 */
[----:B------:R-:W-:-:S04]  /*05e0*/  FFMA R0, R2, R3, RZ ;  /* 0x0000000302007223 */ /* 0x000fc800000000ff */
[----:B------:R-:W-:-:S04]  /*05f0*/  FFMA R6, -R21, R0, R2 ;  /* 0x0000000015067223 */ /* 0x000fc80000000102 */
[----:B------:R-:W-:Y:S01]  /*0600*/  FFMA R3, R3, R6, R0 ;  /* 0x0000000603037223 */ /* 0x000fe20000000000 */
[----:B0-----:R-:W-:Y:S06]  /*0610*/  @!P0 BRA `(.L_x_41) ;  /* 0x0000000000108947 */ /* 0x001fec0003800000 */
[----:B------:R-:W-:Y:S01]  /*0620*/  MOV R3, R21 ;  /* 0x0000001500037202 */ /* 0x000fe20000000f00 */
[----:B------:R-:W-:Y:S01]  /*0630*/  IMAD.MOV.U32 R22, RZ, RZ, R2 ;  /* 0x000000ffff167224 */ /* 0x000fe200078e0002 */
[----:B------:R-:W-:-:S07]  /*0640*/  MOV R20, 0x660 ;  /* 0x0000066000147802 */ /* 0x000fce0000000f00 */
[----:B------:R-:W-:Y:S05]  /*0650*/  CALL.REL.NOINC `($__internal_2_$__cuda_sm3x_div_rn_noftz_f32_slowpath) ;  /* 0x0000002800687944 */ /* 0x000fea0003c00000 */
.L_x_41:
[----:B------:R-:W-:Y:S05]  /*0660*/  BSYNC.RECONVERGENT B4 ;  /* 0x0000000000047941 */ /* 0x000fea0003800200 */
.L_x_40:
[----:B------:R-:W-:Y:S02]  /*0670*/  SHF.L.U32 R6, R16, 0x2, RZ ;  /* 0x0000000210067819 */ /* 0x000fe400000006ff */
[----:B------:R-:W-:Y:S02]  /*0680*/  SHF.R.U32.HI R5, RZ, 0x1e, R16 ;  /* 0x0000001eff057819 */ /* 0x000fe40000011610 */
[----:B------:R-:W-:-:S05]  /*0690*/  IADD3 R22, P0, PT, R6, R10, RZ ;  /* 0x0000000a06167210 */ /* 0x000fca0007f1e0ff */
[----:B------:R-:W-:-:S05]  /*06a0*/  IMAD.X R23, R5, 0x1, R9, P0 ;  /* 0x0000000105177824 */ /* 0x000fca00000e0609 */
[----:B------:R-:W2:Y:S01]  /*06b0*/  LDG.E R26, desc[UR10][R22.64] ;  /* 0x0000000a161a7981 */ /* 0x000ea2000c1e1900 */
[----:B------:R-:W-:Y:S01]  /*06c0*/  IADD3 R20, P0, PT, R8, -0x1, RZ ;  /* 0xffffffff08147810 */ /* 0x000fe20007f1e0ff */
[----:B------:R-:W-:Y:S01]  /*06d0*/  FADD R29, R3, R29 ;  /* 0x0000001d031d7221 */ /* 0x000fe20000000000 */
[----:B------:R-:W-:Y:S02]  /*06e0*/  BSSY.RECONVERGENT B4, `(.L_x_42) ;  /* 0x0000013000047945 */ /* 0x000fe40003800200 */
[----:B------:R-:W-:Y:S01]  /*06f0*/  IADD3.X R21, PT, PT, R7, -0x1, RZ, P0, !PT ;  /* 0xffffffff07157810 */ /* 0x000fe200007fe4ff */
[----:B------:R-:W-:-:S03]  /*0700*/  FADD R31, R28, -R29 ;  /* 0x8000001d1c1f7221 */ /* 0x000fc60000000000 */
[----:B------:R-:W0:Y:S01]  /*0710*/  I2F.U64 R20, R20 ;  /* 0x0000001400147312 */ /* 0x000e220000301000 */
[----:B------:R-:W-:Y:S01]  /*0720*/  FFMA R31, R2, R31, R27 ;  /* 0x0000001f021f7223 */ /* 0x000fe2000000001b */
[----:B0-----:R-:W-:-:S06]  /*0730*/  FADD R25, R20, 1 ;  /* 0x3f80000014197421 */ /* 0x001fcc0000000000 */
[----:B------:R-:W0:Y:S02]  /*0740*/  MUFU.RCP R4, R25 ;  /* 0x0000001900047308 */ /* 0x000e240000001000 */
[----:B0-----:R-:W-:-:S04]  /*0750*/  FFMA R3, -R25, R4, 1 ;  /* 0x3f80000019037423 */ /* 0x001fc80000000104 */
[----:B------:R-:W-:Y:S01]  /*0760*/  FFMA R3, R4, R3, R4 ;  /* 0x0000000304037223 */ /* 0x000fe20000000004 */
[----:B--2---:R-:W-:-:S04]  /*0770*/  FADD R0, -R29, R26 ;  /* 0x0000001a1d007221 */ /* 0x004fc80000000100 */
        /* <DEDUP_REMOVED lines=9> */
.L_x_43:
[----:B------:R-:W-:Y:S05]  /*0810*/  BSYNC.RECONVERGENT B4 ;  /* 0x0000000000047941 */ /* 0x000fea0003800200 */
.L_x_42:
[----:B------:R-:W-:-:S04]  /*0820*/  LEA R20, P0, R16, R10, 0x3 ;  /* 0x0000000a10147211 */ /* 0x000fc800078018ff */
[----:B------:R-:W-:-:S05]  /*0830*/  LEA.HI.X R21, R16, R9, RZ, 0x3, P0 ;  /* 0x0000000910157211 */ /* 0x000fca00000f1cff */
[----:B------:R0:W2:Y:S01]  /*0840*/  LDG.E R27, desc[UR10][R20.64] ;  /* 0x0000000a141b7981 */ /* 0x0000a2000c1e1900 */
[----:B------:R-:W-:Y:S01]  /*0850*/  FADD R29, R29, R3 ;  /* 0x000000031d1d7221 */ /* 0x000fe20000000000 */
[----:B------:R-:W-:Y:S03]  /*0860*/  BSSY.RECONVERGENT B4, `(.L_x_44) ;  /* 0x0000014000047945 */ /* 0x000fe60003800200 */
[----:B------:R-:W-:-:S04]  /*0870*/  FADD R26, R26, -R29 ;  /* 0x8000001d1a1a7221 */ /* 0x000fc80000000000 */
[----:B------:R-:W-:Y:S01]  /*0880*/  FFMA R31, R0, R26, R31 ;  /* 0x0000001a001f7223 */ /* 0x000fe2000000001f */
[----:B0-----:R-:W-:Y:S01]  /*0890*/  MOV R20, R8 ;  /* 0x0000000800147202 */ /* 0x001fe20000000f00 */
[----:B------:R-:W-:-:S04]  /*08a0*/  IMAD.MOV.U32 R21, RZ, RZ, R7 ;  /* 0x000000ffff157224 */ /* 0x000fc800078e0007 */
[----:B------:R-:W0:Y:S02]  /*08b0*/  I2F.U64 R2, R20 ;  /* 0x0000001400027312 */ /* 0x000e240000301000 */
        /* <DEDUP_REMOVED lines=14> */
.L_x_45:
[----:B------:R-:W-:Y:S05]  /*09a0*/  BSYNC.RECONVERGENT B4 ;  /* 0x0000000000047941 */ /* 0x000fea0003800200 */
.L_x_44:
[----:B------:R-:W-:Y:S01]  /*09b0*/  MOV R20, R10 ;  /* 0x0000000a00147202 */ /* 0x000fe20000000f00 */
[----:B------:R-:W-:Y:S01]  /*09c0*/  IMAD.MOV.U32 R21, RZ, RZ, R9 ;  /* 0x000000ffff157224 */ /* 0x000fe200078e0009 */
[----:B------:R-:W-:-:S03]  /*09d0*/  UMOV UR4, URZ ;  /* 0x000000ff00047c82 */ /* 0x000fc60008000000 */
[----:B------:R-:W-:-:S05]  /*09e0*/  IMAD.WIDE.U32 R22, R16, 0xc, R20 ;  /* 0x0000000c10167825 */ /* 0x000fca00078e0014 */
[----:B------:R-:W-:-:S05]  /*09f0*/  IADD3 R23, PT, PT, R23, UR4, RZ ;  /* 0x0000000417177c10 */ /* 0x000fca000fffe0ff */
[----:B------:R-:W2:Y:S01]  /*0a00*/  LDG.E R26, desc[UR10][R22.64] ;  /* 0x0000000a161a7981 */ /* 0x000ea2000c1e1900 */
[----:B------:R-:W-:Y:S01]  /*0a10*/  IADD3 R20, P0, PT, R8, 0x1, RZ ;  /* 0x0000000108147810 */ /* 0x000fe20007f1e0ff */
[----:B------:R-:W-:Y:S01]  /*0a20*/  FADD R29, R29, R3 ;  /* 0x000000031d1d7221 */ /* 0x000fe20000000000 */
[----:B------:R-:W-:Y:S03]  /*0a30*/  BSSY.RECONVERGENT B4, `(.L_x_46) ;  /* 0x0000014000047945 */ /* 0x000fe60003800200 */
[----:B------:R-:W-:Y:S02]  /*0a40*/  IMAD.X R21, RZ, RZ, R7, P0 ;  /* 0x000000ffff157224 */ /* 0x000fe400000e0607 */
[----:B------:R-:W-:Y:S02]  /*0a50*/  FADD R27, R27, -R29 ;  /* 0x8000001d1b1b7221 */ /* 0x000fe40000000000 */
[----:B------:R-:W0:Y:S02]  /*0a60*/  I2F.U64 R20, R20 ;  /* 0x0000001400147312 */ /* 0x000e240000301000 */
[----:B------:R-:W-:Y:S01]  /*0a70*/  FFMA R31, R2, R27, R31 ;  /* 0x0000001b021f7223 */ /* 0x000fe2000000001f */
[----:B0-----:R-:W-:-:S05]  /*0a80*/  FADD R25, R20, 1 ;  /* 0x3f80000014197421 */ /* 0x001fca0000000000 */
        /* <DEDUP_REMOVED lines=13> */
[----:B------:R-:W-:-:S07]  /*0b60*/  MOV R4, R3 ;  /* 0x0000000300047202 */ /* 0x000fce0000000f00 */
.L_x_47:
[----:B------:R-:W-:Y:S05]  /*0b70*/  BSYNC.RECONVERGENT B4 ;  /* 0x0000000000047941 */ /* 0x000fea0003800200 */
.L_x_46:
[C---:B------:R-:W-:Y:S01]  /*0b80*/  IADD3 R2, P0, PT, R8.reuse, 0x2, RZ ;  /* 0x0000000208027810 */ /* 0x040fe20007f1e0ff */
[----:B------:R-:W-:Y:S01]  /*0b90*/  FADD R29, R29, R4 ;  /* 0x000000041d1d7221 */ /* 0x000fe20000000000 */
[----:B------:R-:W-:-:S03]  /*0ba0*/  IADD3 R8, P1, PT, R8, 0x4, RZ ;  /* 0x0000000408087810 */ /* 0x000fc60007f3e0ff */
[----:B------:R-:W-:Y:S01]  /*0bb0*/  IMAD.X R3, RZ, RZ, R7, P0 ;  /* 0x000000ffff037224 */ /* 0x000fe200000e0607 */
[----:B------:R-:W-:Y:S01]  /*0bc0*/  IADD3 R20, P2, PT, R8, -R17, RZ ;  /* 0x8000001108147210 */ /* 0x000fe20007f5e0ff */
[----:B------:R-:W-:Y:S01]  /*0bd0*/  FADD R26, R26, -R29 ;  /* 0x8000001d1a1a7221 */ /* 0x000fe20000000000 */
[----:B------:R-:W-:Y:S01]  /*0be0*/  IADD3.X R7, PT, PT, RZ, R7, RZ, P1, !PT ;  /* 0x00000007ff077210 */ /* 0x000fe20000ffe4ff */
[----:B------:R0:W1:Y:S01]  /*0bf0*/  I2F.U64 R2, R2 ;  /* 0x0000000200027312 */ /* 0x0000620000301000 */
[----:B------:R-:W-:Y:S01]  /*0c00*/  ISETP.NE.U32.AND P0, PT, R20, 0x2, PT ;  /* 0x000000021400780c */ /* 0x000fe20003f05070 */
[----:B------:R-:W-:Y:S01]  /*0c10*/  FFMA R27, R0, R26, R31 ;  /* 0x0000001a001b7223 */ /* 0x000fe2000000001f */
[----:B------:R-:W-:Y:S02]  /*0c20*/  IADD3.X R4, PT, PT, R7, ~R12, RZ, P2, !PT ;  /* 0x8000000c07047210 */ /* 0x000fe400017fe4ff */
[----:B------:R-:W-:Y:S02]  /*0c30*/  IADD3 R14, P1, PT, R6, R14, RZ ;  /* 0x0000000e060e7210 */ /* 0x000fe40007f3e0ff */
[----:B------:R-:W-:-:S02]  /*0c40*/  ISETP.NE.AND.EX P0, PT, R4, RZ, PT, P0 ;  /* 0x000000ff0400720c */ /* 0x000fc40003f05300 */
[----:B------:R-:W-:Y:S01]  /*0c50*/  LEA R10, P2, R16, R10, 0x4 ;  /* 0x0000000a100a7211 */ /* 0x000fe200078420ff */
[----:B------:R-:W-:-:S03]  /*0c60*/  IMAD.X R13, R5, 0x1, R13, P1 ;  /* 0x00000001050d7824 */ /* 0x000fc600008e060d */
[----:B------:R-:W-:-:S07]  /*0c70*/  LEA.HI.X R9, R16, R9, RZ, 0x4, P2 ;  /* 0x0000000910097211 */ /* 0x000fce00010f24ff */
[----:B01----:R-:W-:Y:S05]  /*0c80*/  @P0 BRA `(.L_x_48) ;  /* 0xfffffff8002c0947 */ /* 0x003fea000383ffff */
.L_x_39:
[----:B------:R-:W-:Y:S05]  /*0c90*/  BSYNC.RECONVERGENT B3 ;  /* 0x0000000000037941 */ /* 0x000fea0003800200 */
.L_x_38:
[----:B------:R-:W-:-:S04]  /*0ca0*/  ISETP.NE.U32.AND P0, PT, R11, RZ, PT ;  /* 0x000000ff0b00720c */ /* 0x000fc80003f05070 */
[----:B------:R-:W-:-:S13]  /*0cb0*/  ISETP.NE.AND.EX P0, PT, RZ, RZ, PT, P0 ;  /* 0x000000ffff00720c */ /* 0x000fda0003f05300 */
[----:B------:R-:W-:Y:S05]  /*0cc0*/  @!P0 BRA `(.L_x_34) ;  /* 0x0000000000a48947 */ /* 0x000fea0003800000 */
[----:B------:R-:W0:Y:S01]  /*0cd0*/  LDC.64 R6, c[0x0][0x380] ;  /* 0x0000e000ff067b82 */ /* 0x000e220000000a00 */
[----:B------:R-:W1:Y:S01]  /*0ce0*/  LDCU.64 UR4, c[0x0][0x390] ;  /* 0x00007200ff0477ac */ /* 0x000e620008000a00 */
[----:B------:R-:W-:Y:S02]  /*0cf0*/  MOV R12, R14 ;  /* 0x0000000e000c7202 */ /* 0x000fe40000000f00 */
[----:B------:R-:W-:-:S03]  /*0d00*/  IADD3 R11, P1, PT, RZ, -R11, RZ ;  /* 0x8000000bff0b7210 */ /* 0x000fc60007f3e0ff */
[----:B0-----:R-:W-:-:S04]  /*0d10*/  IMAD.WIDE.U32 R4, R6, UR12, R12 ;  /* 0x0000000c06047c25 */ /* 0x001fc8000f8e000c */
[----:B------:R-:W-:Y:S01]  /*0d20*/  IMAD R5, R7, UR12, R5 ;  /* 0x0000000c07057c24 */ /* 0x000fe2000f8e0205 */
[C---:B-1----:R-:W-:Y:S02]  /*0d30*/  LEA R8, P0, R4.reuse, UR4, 0x2 ;  /* 0x0000000404087c11 */ /* 0x042fe4000f8010ff */
[----:B------:R-:W-:Y:S02]  /*0d40*/  IADD3.X R7, PT, PT, RZ, -0x1, RZ, P1, !PT ;  /* 0xffffffffff077810 */ /* 0x000fe40000ffe4ff */
[----:B------:R-:W-:-:S09]  /*0d50*/  LEA.HI.X R5, R4, UR5, R5, 0x2, P0 ;  /* 0x0000000504057c11 */ /* 0x000fd200080f1405 */
.L_x_51:
        /* <DEDUP_REMOVED lines=13> */
[----:B------:R-:W-:Y:S02]  /*0e30*/  MOV R3, R13 ;  /* 0x0000000d00037202 */ /* 0x000fe40000000f00 */
[----:B------:R-:W-:Y:S02]  /*0e40*/  MOV R22, R0 ;  /* 0x0000000000167202 */ /* 0x000fe40000000f00 */
[----:B------:R-:W-:-:S07]  /*0e50*/  MOV R20, 0xe70 ;  /* 0x00000e7000147802 */ /* 0x000fce0000000f00 */
[----:B------:R-:W-:Y:S05]  /*0e60*/  CALL.REL.NOINC `($__internal_2_$__cuda_sm3x_div_rn_noftz_f32_slowpath) ;  /* 0x0000002000647944 */ /* 0x000fea0003c00000 */
.L_x_50:
[----:B------:R-:W-:Y:S05]  /*0e70*/  BSYNC.RECONVERGENT B3 ;  /* 0x0000000000037941 */ /* 0x000fea0003800200 */
.L_x_49:
[----:B------:R-:W-:Y:S01]  /*0e80*/  IADD3 R17, P0, PT, R17, 0x1, RZ ;  /* 0x0000000111117810 */ /* 0x000fe20007f1e0ff */
[----:B------:R-:W-:Y:S01]  /*0e90*/  FADD R29, R3, R29 ;  /* 0x0000001d031d7221 */ /* 0x000fe20000000000 */
[----:B------:R-:W-:Y:S02]  /*0ea0*/  IADD3 R11, P1, PT, R11, 0x1, RZ ;  /* 0x000000010b0b7810 */ /* 0x000fe40007f3e0ff */
[----:B------:R-:W-:Y:S01]  /*0eb0*/  MOV R14, R17 ;  /* 0x00000011000e7202 */ /* 0x000fe20000000f00 */
[----:B------:R-:W-:Y:S01]  /*0ec0*/  IMAD.X R15, RZ, RZ, R15, P0 ;  /* 0x000000ffff0f7224 */ /* 0x000fe200000e060f */
[----:B------:R-:W-:Y:S01]  /*0ed0*/  IADD3.X R7, PT, PT, RZ, R7, RZ, P1, !PT ;  /* 0x00000007ff077210 */ /* 0x000fe20000ffe4ff */
[----:B------:R-:W-:Y:S01]  /*0ee0*/  FADD R6, R6, -R29 ;  /* 0x8000001d06067221 */ /* 0x000fe20000000000 */
[----:B------:R-:W-:Y:S01]  /*0ef0*/  ISETP.NE.U32.AND P0, PT, R11, RZ, PT ;  /* 0x000000ff0b00720c */ /* 0x000fe20003f05070 */
[----:B------:R0:W1:Y:S01]  /*0f00*/  I2F.U64 R2, R14 ;  /* 0x0000000e00027312 */ /* 0x0000620000301000 */
[----:B------:R-:W-:Y:S01]  /*0f10*/  LEA R8, P1, R16, R8, 0x2 ;  /* 0x0000000810087211 */ /* 0x000fe200078210ff */
[----:B------:R-:W-:Y:S01]  /*0f20*/  FFMA R27, R0, R6, R27 ;  /* 0x00000006001b7223 */ /* 0x000fe2000000001b */
[----:B------:R-:W-:-:S02]  /*0f30*/  ISETP.NE.AND.EX P0, PT, R7, RZ, PT, P0 ;  /* 0x000000ff0700720c */ /* 0x000fc40003f05300 */
[----:B------:R-:W-:-:S11]  /*0f40*/  LEA.HI.X R5, R16, R5, RZ, 0x2, P1 ;  /* 0x0000000510057211 */ /* 0x000fd600008f14ff */
[----:B01----:R-:W-:Y:S05]  /*0f50*/  @P0 BRA `(.L_x_51) ;  /* 0xfffffffc00800947 */ /* 0x003fea000383ffff */
.L_x_34:
[----:B------:R-:W-:Y:S05]  /*0f60*/  BSYNC.RECONVERGENT B2 ;  /* 0x0000000000027941 */ /* 0x000fea0003800200 */
.L_x_33:
[----:B------:R-:W0:Y:S01]  /*0f70*/  SHFL.DOWN PT, R10, R29, 0x10, 0x1f ;  /* 0x0a001f001d0a7f89 */ /* 0x000e2200000e0000 */
[----:B------:R-:W-:Y:S01]  /*0f80*/  FSETP.NEU.AND P0, PT, R2, RZ, PT ;  /* 0x000000ff0200720b */ /* 0x000fe20003f0d000 */
[----:B------:R-:W-:Y:S01]  /*0f90*/  BSSY.RECONVERGENT B2, `(.L_x_52) ;  /* 0x0000028000027945 */ /* 0x000fe20003800200 */
[----:B------:R-:W-:Y:S01]  /*0fa0*/  LOP3.LUT R8, R18, 0x1f, RZ, 0xc0, !PT ;  /* 0x0000001f12087812 */ /* 0x000fe200078ec0ff */
[----:B------:R-:W1:Y:S04]  /*0fb0*/  SHFL.DOWN PT, R0, R27, 0x10, 0x1f ;  /* 0x0a001f001b007f89 */ /* 0x000e6800000e0000 */
[----:B------:R-:W2:Y:S04]  /*0fc0*/  SHFL.DOWN PT, R22, R2, 0x10, 0x1f ;  /* 0x0a001f0002167f89 */ /* 0x000ea800000e0000 */
[----:B------:R3:W4:Y:S04]  /*0fd0*/  SHFL.DOWN PT, R13, R15, 0x10, 0x1f ;  /* 0x0a001f000f0d7f89 */ /* 0x00072800000e0000 */
[----:B------:R3:W3:Y:S01]  /*0fe0*/  SHFL.DOWN PT, R12, R17, 0x10, 0x1f ;  /* 0x0a001f00110c7f89 */ /* 0x0006e200000e0000 */
[----:B0-----:R-:W-:Y:S01]  /*0ff0*/  IMAD.MOV.U32 R7, RZ, RZ, R10 ;  /* 0x000000ffff077224 */ /* 0x001fe200078e000a */
[----:B-1----:R-:W-:-:S02]  /*1000*/  MOV R6, R0 ;  /* 0x0000000000067202 */ /* 0x002fc40000000f00 */
[----:B--2---:R-:W-:Y:S01]  /*1010*/  MOV R5, R22 ;  /* 0x0000001600057202 */ /* 0x004fe20000000f00 */
[----:B------:R-:W-:Y:S06]  /*1020*/  @!P0 BRA `(.L_x_53) ;  /* 0x0000000000788947 */ /* 0x000fec0003800000 */
[----:B------:R-:W-:Y:S01]  /*1030*/  FSETP.NEU.AND P0, PT, R22, RZ, PT ;  /* 0x000000ff1600720b */ /* 0x000fe20003f0d000 */
[----:B------:R-:W-:Y:S01]  /*1040*/  IMAD.MOV.U32 R7, RZ, RZ, R29 ;  /* 0x000000ffff077224 */ /* 0x000fe200078e001d */
[----:B------:R-:W-:Y:S01]  /*1050*/  MOV R6, R27 ;  /* 0x0000001b00067202 */ /* 0x000fe20000000f00 */
[----:B---3--:R-:W-:Y:S01]  /*1060*/  IMAD.MOV.U32 R12, RZ, RZ, R17 ;  /* 0x000000ffff0c7224 */ /* 0x008fe200078e0011 */
[----:B------:R-:W-:Y:S02]  /*1070*/  MOV R5, R2 ;  /* 0x0000000200057202 */ /* 0x000fe40000000f00 */
[----:B----4-:R-:W-:-:S07]  /*1080*/  MOV R13, R15 ;  /* 0x0000000f000d7202 */ /* 0x010fce0000000f00 */
[----:B------:R-:W-:Y:S05]  /*1090*/  @!P0 BRA `(.L_x_53) ;  /* 0x00000000005c8947 */ /* 0x000fea0003800000 */
[----:B------:R-:W-:Y:S01]  /*10a0*/  FADD R7, R22, R2 ;  /* 0x0000000216077221 */ /* 0x000fe20000000000 */
[----:B------:R-:W-:Y:S01]  /*10b0*/  BSSY.RECONVERGENT B3, `(.L_x_54) ;  /* 0x000000e000037945 */ /* 0x000fe20003800200 */
[----:B------:R-:W-:Y:S02]  /*10c0*/  FADD R6, R10, -R29 ;  /* 0x8000001d0a067221 */ /* 0x000fe40000000000 */
[----:B------:R-:W0:Y:S08]  /*10d0*/  MUFU.RCP R3, R7 ;  /* 0x0000000700037308 */ /* 0x000e300000001000 */
[----:B------:R-:W1:Y:S01]  /*10e0*/  FCHK P0, R22, R7 ;  /* 0x0000000716007302 */ /* 0x000e620000000000 */
[----:B0-----:R-:W-:-:S04]  /*10f0*/  FFMA R4, -R7, R3, 1 ;  /* 0x3f80000007047423 */ /* 0x001fc80000000103 */
[----:B------:R-:W-:-:S04]  /*1100*/  FFMA R3, R3, R4, R3 ;  /* 0x0000000403037223 */ /* 0x000fc80000000003 */
[----:B------:R-:W-:-:S04]  /*1110*/  FFMA R4, R22, R3, RZ ;  /* 0x0000000316047223 */ /* 0x000fc800000000ff */
[----:B------:R-:W-:-:S04]  /*1120*/  FFMA R5, -R7, R4, R22 ;  /* 0x0000000407057223 */ /* 0x000fc80000000116 */
[----:B------:R-:W-:Y:S01]  /*1130*/  FFMA R3, R3, R5, R4 ;  /* 0x0000000503037223 */ /* 0x000fe20000000004 */
[----:B------:R-:W-:Y:S01]  /*1140*/  MOV R5, R7 ;  /* 0x0000000700057202 */ /* 0x000fe20000000f00 */
[----:B-1----:R-:W-:Y:S06]  /*1150*/  @!P0 BRA `(.L_x_55) ;  /* 0x00000000000c8947 */ /* 0x002fec0003800000 */
[----:B------:R-:W-:Y:S01]  /*1160*/  IMAD.MOV.U32 R3, RZ, RZ, R7 ;  /* 0x000000ffff037224 */ /* 0x000fe200078e0007 */
[----:B------:R-:W-:-:S07]  /*1170*/  MOV R20, 0x1190 ;  /* 0x0000119000147802 */ /* 0x000fce0000000f00 */
[----:B------:R-:W-:Y:S05]  /*1180*/  CALL.REL.NOINC `($__internal_2_$__cuda_sm3x_div_rn_noftz_f32_slowpath) ;  /* 0x0000001c009c7944 */ /* 0x000fea0003c00000 */
.L_x_55:
[----:B------:R-:W-:Y:S05]  /*1190*/  BSYNC.RECONVERGENT B3 ;  /* 0x0000000000037941 */ /* 0x000fea0003800200 */
.L_x_54:
[----:B------:R-:W-:Y:S01]  /*11a0*/  FMUL R7, R6, R6 ;  /* 0x0000000606077220 */ /* 0x000fe20000400000 */
[----:B------:R-:W-:Y:S01]  /*11b0*/  FADD R0, R0, R27 ;  /* 0x0000001b00007221 */ /* 0x000fe20000000000 */
[----:B------:R-:W-:Y:S02]  /*11c0*/  MOV R12, 0xffffffff ;  /* 0xffffffff000c7802 */ /* 0x000fe40000000f00 */
[----:B------:R-:W-:Y:S01]  /*11d0*/  FMUL R9, R7, R2 ;  /* 0x0000000207097220 */ /* 0x000fe20000400000 */
[-C--:B------:R-:W-:Y:S01]  /*11e0*/  FFMA R7, R6, R3.reuse, R29 ;  /* 0x0000000306077223 */ /* 0x080fe2000000001d */
[----:B------:R-:W-:Y:S02]  /*11f0*/  MOV R13, 0xffffffff ;  /* 0xffffffff000d7802 */ /* 0x000fe40000000f00 */
[----:B------:R-:W-:-:S07]  /*1200*/  FFMA R6, R9, R3, R0 ;  /* 0x0000000309067223 */ /* 0x000fce0000000000 */
.L_x_53:
[----:B------:R-:W-:Y:S05]  /*1210*/  BSYNC.RECONVERGENT B2 ;  /* 0x0000000000027941 */ /* 0x000fea0003800200 */
.L_x_52:
[----:B------:R-:W0:Y:S01]  /*1220*/  SHFL.DOWN PT, R4, R7, 0x8, 0x1f ;  /* 0x09001f0007047f89 */ /* 0x000e2200000e0000 */
[----:B------:R-:W-:Y:S01]  /*1230*/  FSETP.NEU.AND P0, PT, R5, RZ, PT ;  /* 0x000000ff0500720b */ /* 0x000fe20003f0d000 */
[----:B------:R-:W-:Y:S02]  /*1240*/  BSSY.RECONVERGENT B2, `(.L_x_56) ;  /* 0x0000027000027945 */ /* 0x000fe40003800200 */
[----:B------:R-:W1:Y:S04]  /*1250*/  SHFL.DOWN PT, R9, R6, 0x8, 0x1f ;  /* 0x09001f0006097f89 */ /* 0x000e6800000e0000 */
[----:B------:R-:W2:Y:S04]  /*1260*/  SHFL.DOWN PT, R22, R5, 0x8, 0x1f ;  /* 0x09001f0005167f89 */ /* 0x000ea800000e0000 */
[----:B---34-:R3:W4:Y:S04]  /*1270*/  SHFL.DOWN PT, R15, R13, 0x8, 0x1f ;  /* 0x09001f000d0f7f89 */ /* 0x01872800000e0000 */
        /* <DEDUP_REMOVED lines=27> */
.L_x_59:
[----:B------:R-:W-:Y:S05]  /*1430*/  BSYNC.RECONVERGENT B3 ;  /* 0x0000000000037941 */ /* 0x000fea0003800200 */
.L_x_58:
[C---:B------:R-:W-:Y:S01]  /*1440*/  FMUL R4, R10.reuse, R10 ;  /* 0x0000000a0a047220 */ /* 0x040fe20000400000 */
[----:B------:R-:W-:Y:S01]  /*1450*/  FADD R2, R9, R6 ;  /* 0x0000000609027221 */ /* 0x000fe20000000000 */
[----:B------:R-:W-:Y:S01]  /*1460*/  FFMA R10, R10, R3, R7 ;  /* 0x000000030a0a7223 */ /* 0x000fe20000000007 */
[----:B------:R-:W-:Y:S01]  /*1470*/  MOV R14, 0xffffffff ;  /* 0xffffffff000e7802 */ /* 0x000fe20000000f00 */
[----:B------:R-:W-:Y:S01]  /*1480*/  FMUL R5, R4, R5 ;  /* 0x0000000504057220 */ /* 0x000fe20000400000 */
[----:B------:R-:W-:-:S03]  /*1490*/  MOV R15, 0xffffffff ;  /* 0xffffffff000f7802 */ /* 0x000fc60000000f00 */
[----:B------:R-:W-:-:S07]  /*14a0*/  FFMA R2, R5, R3, R2 ;  /* 0x0000000305027223 */ /* 0x000fce0000000002 */
.L_x_57:
[----:B------:R-:W-:Y:S05]  /*14b0*/  BSYNC.RECONVERGENT B2 ;  /* 0x0000000000027941 */ /* 0x000fea0003800200 */
.L_x_56:
        /* <DEDUP_REMOVED lines=33> */
.L_x_63:
[----:B------:R-:W-:Y:S05]  /*16d0*/  BSYNC.RECONVERGENT B3 ;  /* 0x0000000000037941 */ /* 0x000fea0003800200 */
.L_x_62:
[----:B------:R-:W-:Y:S01]  /*16e0*/  FMUL R7, R9, R9 ;  /* 0x0000000909077220 */ /* 0x000fe20000400000 */
[----:B------:R-:W-:Y:S01]  /*16f0*/  FADD R2, R5, R2 ;  /* 0x0000000205027221 */ /* 0x000fe20000000000 */
[----:B------:R-:W-:Y:S01]  /*1700*/  FFMA R9, R9, R3, R10 ;  /* 0x0000000309097223 */ /* 0x000fe2000000000a */
[----:B------:R-:W-:Y:S01]  /*1710*/  MOV R12, 0xffffffff ;  /* 0xffffffff000c7802 */ /* 0x000fe20000000f00 */
[----:B------:R-:W-:Y:S01]  /*1720*/  FMUL R7, R7, R0 ;  /* 0x0000000007077220 */ /* 0x000fe20000400000 */
[----:B------:R-:W-:-:S03]  /*1730*/  MOV R13, 0xffffffff ;  /* 0xffffffff000d7802 */ /* 0x000fc60000000f00 */
[----:B------:R-:W-:-:S07]  /*1740*/  FFMA R7, R7, R3, R2 ;  /* 0x0000000307077223 */ /* 0x000fce0000000002 */
.L_x_61:
[----:B------:R-:W-:Y:S05]  /*1750*/  BSYNC.RECONVERGENT B2 ;  /* 0x0000000000027941 */ /* 0x000fea0003800200 */
.L_x_60:
        /* <DEDUP_REMOVED lines=33> */
.L_x_67:
[----:B------:R-:W-:Y:S05]  /*1970*/  BSYNC.RECONVERGENT B3 ;  /* 0x0000000000037941 */ /* 0x000fea0003800200 */
.L_x_66:
[----:B------:R-:W-:Y:S01]  /*1980*/  FMUL R5, R10, R10 ;  /* 0x0000000a0a057220 */ /* 0x000fe20000400000 */
[----:B------:R-:W-:Y:S01]  /*1990*/  FADD R0, R0, R7 ;  /* 0x0000000700007221 */ /* 0x000fe20000000000 */
[----:B------:R-:W-:Y:S01]  /*19a0*/  FFMA R10, R10, R3, R9 ;  /* 0x000000030a0a7223 */ /* 0x000fe20000000009 */
[----:B------:R-:W-:Y:S01]  /*19b0*/  MOV R14, 0xffffffff ;  /* 0xffffffff000e7802 */ /* 0x000fe20000000f00 */
[----:B------:R-:W-:Y:S01]  /*19c0*/  FMUL R5, R5, R6 ;  /* 0x0000000605057220 */ /* 0x000fe20000400000 */
[----:B------:R-:W-:-:S03]  /*19d0*/  MOV R15, 0xffffffff ;  /* 0xffffffff000f7802 */ /* 0x000fc60000000f00 */
[----:B------:R-:W-:-:S07]  /*19e0*/  FFMA R5, R5, R3, R0 ;  /* 0x0000000305057223 */ /* 0x000fce0000000000 */
.L_x_65:
[----:B------:R-:W-:Y:S05]  /*19f0*/  BSYNC.RECONVERGENT B2 ;  /* 0x0000000000027941 */ /* 0x000fea0003800200 */
.L_x_64:
        /* <DEDUP_REMOVED lines=33> */
.L_x_71:
[----:B------:R-:W-:Y:S05]  /*1c10*/  BSYNC.RECONVERGENT B3 ;  /* 0x0000000000037941 */ /* 0x000fea0003800200 */
.L_x_70:
[C---:B------:R-:W-:Y:S01]  /*1c20*/  FMUL R9, R7.reuse, R7 ;  /* 0x0000000707097220 */ /* 0x040fe20000400000 */
[----:B------:R-:W-:Y:S01]  /*1c30*/  FADD R0, R0, R5 ;  /* 0x0000000500007221 */ /* 0x000fe20000000000 */
[----:B------:R-:W-:Y:S01]  /*1c40*/  FFMA R16, R7, R3, R10 ;  /* 0x0000000307107223 */ /* 0x000fe2000000000a */
[----:B------:R-:W-:Y:S01]  /*1c50*/  MOV R12, 0xffffffff ;  /* 0xffffffff000c7802 */ /* 0x000fe20000000f00 */
[----:B------:R-:W-:Y:S01]  /*1c60*/  FMUL R9, R9, R2 ;  /* 0x0000000209097220 */ /* 0x000fe20000400000 */
[----:B------:R-:W-:-:S03]  /*1c70*/  MOV R13, 0xffffffff ;  /* 0xffffffff000d7802 */ /* 0x000fc60000000f00 */
[----:B------:R-:W-:-:S07]  /*1c80*/  FFMA R17, R9, R3, R0 ;  /* 0x0000000309117223 */ /* 0x000fce0000000000 */
.L_x_69:
[----:B------:R-:W-:Y:S05]  /*1c90*/  BSYNC.RECONVERGENT B2 ;  /* 0x0000000000027941 */ /* 0x000fea0003800200 */
.L_x_68:
[----:B------:R-:W-:Y:S01]  /*1ca0*/  BAR.SYNC.DEFER_BLOCKING 0x0 ;  /* 0x0000000000007b1d */ /* 0x000fe20000010000 */
[----:B------:R-:W-:Y:S02]  /*1cb0*/  ISETP.NE.AND P0, PT, R8, RZ, PT ;  /* 0x000000ff0800720c */ /* 0x000fe40003f05270 */
[----:B------:R-:W-:-:S03]  /*1cc0*/  ISETP.GT.U32.AND P1, PT, R18, 0x1f, PT ;  /* 0x0000001f1200780c */ /* 0x000fc60003f24070 */
[----:B------:R-:W0:Y:S08]  /*1cd0*/  LDCU UR4, c[0x0][0x360] ;  /* 0x00006c00ff0477ac */ /* 0x000e300008000800 */
[----:B------:R-:W1:Y:S01]  /*1ce0*/  @!P0 S2R R3, SR_CgaCtaId ;  /* 0x0000000000038919 */ /* 0x000e620000008800 */
[----:B------:R-:W-:Y:S02]  /*1cf0*/  @!P0 MOV R2, 0x400 ;  /* 0x0000040000028802 */ /* 0x000fe40000000f00 */
[----:B------:R-:W-:-:S02]  /*1d00*/  @!P0 SHF.R.U32.HI R0, RZ, 0x5, R18 ;  /* 0x00000005ff008819 */ /* 0x000fc40000011612 */
[----:B-1----:R-:W-:-:S05]  /*1d10*/  @!P0 LEA R3, R3, R2, 0x18 ;  /* 0x0000000203038211 */ /* 0x002fca00078ec0ff */
[----:B------:R-:W-:-:S05]  /*1d20*/  @!P0 IMAD R3, R0, 0x18, R3 ;  /* 0x0000001800038824 */ /* 0x000fca00078e0203 */
[----:B------:R1:W-:Y:S04]  /*1d30*/  @!P0 STS.64 [R3], R16 ;  /* 0x0000001003008388 */ /* 0x0003e80000000a00 */
[----:B---34-:R1:W-:Y:S04]  /*1d40*/  @!P0 STS.64 [R3+0x8], R12 ;  /* 0x0000080c03008388 */ /* 0x0183e80000000a00 */
[----:B------:R1:W-:Y:S01]  /*1d50*/  @!P0 STS [R3+0x10], R6 ;  /* 0x0000100603008388 */ /* 0x0003e20000000800 */
[----:B------:R-:W-:Y:S06]  /*1d60*/  BAR.SYNC.DEFER_BLOCKING 0x0 ;  /* 0x0000000000007b1d */ /* 0x000fec0000010000 */
[----:B0-----:R-:W-:Y:S05]  /*1d70*/  @P1 EXIT ;  /* 0x000000000000194d */ /* 0x001fea0003800000 */
[----:B-1----:R-:W0:Y:S01]  /*1d80*/  S2R R3, SR_CgaCtaId ;  /* 0x0000000000037919 */ /* 0x002e220000008800 */
[----:B------:R-:W-:Y:S01]  /*1d90*/  USHF.R.U32.HI UR4, URZ, 0x5, UR4 ;  /* 0x00000005ff047899 */ /* 0x000fe20008011604 */
[----:B------:R-:W-:Y:S01]  /*1da0*/  MOV R0, 0x400 ;  /* 0x0000040000007802 */ /* 0x000fe20000000f00 */
[----:B------:R-:W-:Y:S01]  /*1db0*/  HFMA2 R11, -RZ, RZ, 0, 0 ;  /* 0x00000000ff0b7431 */ /* 0x000fe200000001ff */
[----:B------:R-:W-:Y:S01]  /*1dc0*/  MOV R5, RZ ;  /* 0x000000ff00057202 */ /* 0x000fe20000000f00 */
[----:B------:R-:W-:Y:S02]  /*1dd0*/  BSSY.RECONVERGENT B2, `(.L_x_72) ;  /* 0x000002a000027945 */ /* 0x000fe40003800200 */
[----:B------:R-:W-:Y:S02]  /*1de0*/  ISETP.GE.U32.AND P0, PT, R18, UR4, PT ;  /* 0x0000000412007c0c */ /* 0x000fe4000bf06070 */
[----:B0-----:R-:W-:Y:S01]  /*1df0*/  LEA R3, R3, R0, 0x18 ;  /* 0x0000000003037211 */ /* 0x001fe200078ec0ff */
[----:B------:R-:W-:-:S04]  /*1e00*/  IMAD.MOV.U32 R0, RZ, RZ, RZ ;  /* 0x000000ffff007224 */ /* 0x000fc800078e00ff */
[----:B------:R-:W-:-:S06]  /*1e10*/  IMAD R3, R8, 0x18, R3 ;  /* 0x0000001808037824 */ /* 0x000fcc00078e0203 */
[----:B------:R-:W0:Y:S04]  /*1e20*/  @!P0 LDS R0, [R3+0x10] ;  /* 0x0000100003008984 */ /* 0x000e280000000800 */
[----:B------:R-:W1:Y:S04]  /*1e30*/  @!P0 LDS R11, [R3+0x4] ;  /* 0x00000400030b8984 */ /* 0x000e680000000800 */
[----:B------:R-:W2:Y:S04]  /*1e40*/  @!P0 LDS R5, [R3] ;  /* 0x0000000003058984 */ /* 0x000ea80000000800 */
[----:B0-----:R-:W0:Y:S01]  /*1e50*/  SHFL.DOWN PT, R22, R0, 0x10, 0x1f ;  /* 0x0a001f0000167f89 */ /* 0x001e2200000e0000 */
[----:B------:R-:W-:-:S03]  /*1e60*/  FSETP.NEU.AND P0, PT, R0, RZ, PT ;  /* 0x000000ff0000720b */ /* 0x000fc60003f0d000 */
[----:B-1----:R-:W1:Y:S04]  /*1e70*/  SHFL.DOWN PT, R2, R11, 0x10, 0x1f ;  /* 0x0a001f000b027f89 */ /* 0x002e6800000e0000 */
[----:B--2---:R-:W2:Y:S01]  /*1e80*/  SHFL.DOWN PT, R10, R5, 0x10, 0x1f ;  /* 0x0a001f00050a7f89 */ /* 0x004ea200000e0000 */
[----:B0-----:R-:W-:Y:S01]  /*1e90*/  IMAD.MOV.U32 R7, RZ, RZ, R22 ;  /* 0x000000ffff077224 */ /* 0x001fe200078e0016 */
[----:B-1----:R-:W-:Y:S02]  /*1ea0*/  MOV R9, R2 ;  /* 0x0000000200097202 */ /* 0x002fe40000000f00 */
[----:B--2---:R-:W-:Y:S02]  /*1eb0*/  MOV R8, R10 ;  /* 0x0000000a00087202 */ /* 0x004fe40000000f00 */
[----:B------:R-:W-:Y:S05]  /*1ec0*/  @!P0 BRA `(.L_x_73) ;  /* 0x0000000000688947 */ /* 0x000fea0003800000 */
[----:B------:R-:W-:Y:S01]  /*1ed0*/  FSETP.NEU.AND P0, PT, R22, RZ, PT ;  /* 0x000000ff1600720b */ /* 0x000fe20003f0d000 */
[----:B------:R-:W-:Y:S01]  /*1ee0*/  IMAD.MOV.U32 R8, RZ, RZ, R5 ;  /* 0x000000ffff087224 */ /* 0x000fe200078e0005 */
[----:B------:R-:W-:Y:S02]  /*1ef0*/  MOV R9, R11 ;  /* 0x0000000b00097202 */ /* 0x000fe40000000f00 */
[----:B------:R-:W-:-:S09]  /*1f00*/  MOV R7, R0 ;  /* 0x0000000000077202 */ /* 0x000fd20000000f00 */
[----:B------:R-:W-:Y:S05]  /*1f10*/  @!P0 BRA `(.L_x_73) ;  /* 0x0000000000548947 */ /* 0x000fea0003800000 */
[----:B------:R-:W-:Y:S01]  /*1f20*/  FADD R9, R22, R0 ;  /* 0x0000000016097221 */ /* 0x000fe20000000000 */
[----:B------:R-:W-:Y:S01]  /*1f30*/  BSSY.RECONVERGENT B3, `(.L_x_74) ;  /* 0x000000e000037945 */ /* 0x000fe20003800200 */
[----:B------:R-:W-:Y:S02]  /*1f40*/  FADD R8, R10, -R5 ;  /* 0x800000050a087221 */ /* 0x000fe40000000000 */
[----:B------:R-:W0:Y:S01]  /*1f50*/  MUFU.RCP R3, R9 ;  /* 0x0000000900037308 */ /* 0x000e220000001000 */
[----:B------:R-:W-:-:S07]  /*1f60*/  IMAD.MOV.U32 R7, RZ, RZ, R9 ;  /* 0x000000ffff077224 */ /* 0x000fce00078e0009 */
[----:B------:R-:W1:Y:S01]  /*1f70*/  FCHK P0, R22, R9 ;  /* 0x0000000916007302 */ /* 0x000e620000000000 */
[----:B0-----:R-:W-:-:S04]  /*1f80*/  FFMA R4, -R9, R3, 1 ;  /* 0x3f80000009047423 */ /* 0x001fc80000000103 */
[----:B------:R-:W-:-:S04]  /*1f90*/  FFMA R3, R3, R4, R3 ;  /* 0x0000000403037223 */ /* 0x000fc80000000003 */
[----:B------:R-:W-:-:S04]  /*1fa0*/  FFMA R4, R22, R3, RZ ;  /* 0x0000000316047223 */ /* 0x000fc800000000ff */
[----:B------:R-:W-:-:S04]  /*1fb0*/  FFMA R6, -R9, R4, R22 ;  /* 0x0000000409067223 */ /* 0x000fc80000000116 */
[----:B------:R-:W-:Y:S01]  /*1fc0*/  FFMA R3, R3, R6, R4 ;  /* 0x0000000603037223 */ /* 0x000fe20000000004 */
[----:B-1----:R-:W-:Y:S06]  /*1fd0*/  @!P0 BRA `(.L_x_75) ;  /* 0x00000000000c8947 */ /* 0x002fec0003800000 */
[----:B------:R-:W-:Y:S02]  /*1fe0*/  MOV R3, R9 ;  /* 0x0000000900037202 */ /* 0x000fe40000000f00 */
[----:B------:R-:W-:-:S07]  /*1ff0*/  MOV R20, 0x2010 ;  /* 0x0000201000147802 */ /* 0x000fce0000000f00 */
[----:B------:R-:W-:Y:S05]  /*2000*/  CALL.REL.NOINC `($__internal_2_$__cuda_sm3x_div_rn_noftz_f32_slowpath) ;  /* 0x0000000c00fc7944 */ /* 0x000fea0003c00000 */
.L_x_75:
[----:B------:R-:W-:Y:S05]  /*2010*/  BSYNC.RECONVERGENT B3 ;  /* 0x0000000000037941 */ /* 0x000fea0003800200 */
.L_x_74:
[----:B------:R-:W-:Y:S01]  /*2020*/  FMUL R9, R8, R8 ;  /* 0x0000000808097220 */ /* 0x000fe20000400000 */
[----:B------:R-:W-:Y:S01]  /*2030*/  FADD R2, R2, R11 ;  /* 0x0000000b02027221 */ /* 0x000fe20000000000 */
[----:B------:R-:W-:Y:S02]  /*2040*/  FFMA R8, R8, R3, R5 ;  /* 0x0000000308087223 */ /* 0x000fe40000000005 */
[----:B------:R-:W-:-:S04]  /*2050*/  FMUL R9, R9, R0 ;  /* 0x0000000009097220 */ /* 0x000fc80000400000 */
[----:B------:R-:W-:-:S07]  /*2060*/  FFMA R9, R9, R3, R2 ;  /* 0x0000000309097223 */ /* 0x000fce0000000002 */
.L_x_73:
[----:B------:R-:W-:Y:S05]  /*2070*/  BSYNC.RECONVERGENT B2 ;  /* 0x0000000000027941 */ /* 0x000fea0003800200 */
.L_x_72:
[----:B------:R-:W0:Y:S01]  /*2080*/  SHFL.DOWN PT, R11, R8, 0x8, 0x1f ;  /* 0x09001f00080b7f89 */ /* 0x000e2200000e0000 */
[----:B------:R-:W-:Y:S01]  /*2090*/  FSETP.NEU.AND P0, PT, R7, RZ, PT ;  /* 0x000000ff0700720b */ /* 0x000fe20003f0d000 */
[----:B------:R-:W-:Y:S02]  /*20a0*/  BSSY.RECONVERGENT B2, `(.L_x_76) ;  /* 0x0000021000027945 */ /* 0x000fe40003800200 */
[----:B------:R-:W1:Y:S04]  /*20b0*/  SHFL.DOWN PT, R0, R9, 0x8, 0x1f ;  /* 0x09001f0009007f89 */ /* 0x000e6800000e0000 */
[----:B------:R-:W2:Y:S01]  /*20c0*/  SHFL.DOWN PT, R22, R7, 0x8, 0x1f ;  /* 0x09001f0007167f89 */ /* 0x000ea200000e0000 */
[----:B0-----:R-:W-:Y:S01]  /*20d0*/  MOV R6, R11 ;  /* 0x0000000b00067202 */ /* 0x001fe20000000f00 */
[----:B-1----:R-:W-:Y:S01]  /*20e0*/  IMAD.MOV.U32 R5, RZ, RZ, R0 ;  /* 0x000000ffff057224 */ /* 0x002fe200078e0000 */
[----:B--2---:R-:W-:-:S03]  /*20f0*/  MOV R2, R22 ;  /* 0x0000001600027202 */ /* 0x004fc60000000f00 */
        /* <DEDUP_REMOVED lines=21> */
.L_x_79:
[----:B------:R-:W-:Y:S05]  /*2250*/  BSYNC.RECONVERGENT B3 ;  /* 0x0000000000037941 */ /* 0x000fea0003800200 */
.L_x_78:
[C---:B------:R-:W-:Y:S01]  /*2260*/  FMUL R4, R5.reuse, R5 ;  /* 0x0000000505047220 */ /* 0x040fe20000400000 */
[----:B------:R-:W-:Y:S01]  /*2270*/  FADD R0, R0, R9 ;  /* 0x0000000900007221 */ /* 0x000fe20000000000 */
[----:B------:R-:W-:Y:S02]  /*2280*/  FFMA R6, R5, R3, R8 ;  /* 0x0000000305067223 */ /* 0x000fe40000000008 */
[----:B------:R-:W-:-:S04]  /*2290*/  FMUL R7, R4, R7 ;  /* 0x0000000704077220 */ /* 0x000fc80000400000 */
[----:B------:R-:W-:-:S07]  /*22a0*/  FFMA R5, R7, R3, R0 ;  /* 0x0000000307057223 */ /* 0x000fce0000000000 */
.L_x_77:
[----:B------:R-:W-:Y:S05]  /*22b0*/  BSYNC.RECONVERGENT B2 ;  /* 0x0000000000027941 */ /* 0x000fea0003800200 */
.L_x_76:
[----:B------:R-:W0:Y:S01]  /*22c0*/  SHFL.DOWN PT, R11, R6, 0x4, 0x1f ;  /* 0x08801f00060b7f89 */ /* 0x000e2200000e0000 */
[----:B------:R-:W-:Y:S01]  /*22d0*/  FSETP.NEU.AND P0, PT, R2, RZ, PT ;  /* 0x000000ff0200720b */ /* 0x000fe20003f0d000 */
[----:B------:R-:W-:Y:S02]  /*22e0*/  BSSY.RECONVERGENT B2, `(.L_x_80) ;  /* 0x0000021000027945 */ /* 0x000fe40003800200 */
[----:B------:R-:W1:Y:S04]  /*22f0*/  SHFL.DOWN PT, R0, R5, 0x4, 0x1f ;  /* 0x08801f0005007f89 */ /* 0x000e6800000e0000 */
[----:B------:R-:W2:Y:S01]  /*2300*/  SHFL.DOWN PT, R22, R2, 0x4, 0x1f ;  /* 0x08801f0002167f89 */ /* 0x000ea200000e0000 */
[----:B0-----:R-:W-:Y:S02]  /*2310*/  MOV R8, R11 ;  /* 0x0000000b00087202 */ /* 0x001fe40000000f00 */
[----:B-1----:R-:W-:Y:S01]  /*2320*/  MOV R9, R0 ;  /* 0x0000000000097202 */ /* 0x002fe20000000f00 */
[----:B--2---:R-:W-:-:S02]  /*2330*/  IMAD.MOV.U32 R7, RZ, RZ, R22 ;  /* 0x000000ffff077224 */ /* 0x004fc400078e0016 */
        /* <DEDUP_REMOVED lines=18> */
[----:B------:R-:W-:Y:S02]  /*2460*/  MOV R3, R13 ;  /* 0x0000000d00037202 */ /* 0x000fe40000000f00 */
[----:B------:R-:W-:-:S07]  /*2470*/  MOV R20, 0x2490 ;  /* 0x0000249000147802 */ /* 0x000fce0000000f00 */
[----:B------:R-:W-:Y:S05]  /*2480*/  CALL.REL.NOINC `($__internal_2_$__cuda_sm3x_div_rn_noftz_f32_slowpath) ;  /* 0x0000000800dc7944 */ /* 0x000fea0003c00000 */
.L_x_83:
[----:B------:R-:W-:Y:S05]  /*2490*/  BSYNC.RECONVERGENT B3 ;  /* 0x0000000000037941 */ /* 0x000fea0003800200 */
.L_x_82:
[C---:B------:R-:W-:Y:S01]  /*24a0*/  FMUL R11, R9.reuse, R9 ;  /* 0x00000009090b7220 */ /* 0x040fe20000400000 */
[----:B------:R-:W-:Y:S01]  /*24b0*/  FADD R0, R0, R5 ;  /* 0x0000000500007221 */ /* 0x000fe20000000000 */
[----:B------:R-:W-:Y:S02]  /*24c0*/  FFMA R8, R9, R3, R6 ;  /* 0x0000000309087223 */ /* 0x000fe40000000006 */
[----:B------:R-:W-:-:S04]  /*24d0*/  FMUL R11, R11, R2 ;  /* 0x000000020b0b7220 */ /* 0x000fc80000400000 */
[----:B------:R-:W-:-:S07]  /*24e0*/  FFMA R9, R11, R3, R0 ;  /* 0x000000030b097223 */ /* 0x000fce0000000000 */
.L_x_81:
[----:B------:R-:W-:Y:S05]  /*24f0*/  BSYNC.RECONVERGENT B2 ;  /* 0x0000000000027941 */ /* 0x000fea0003800200 */
.L_x_80:
[----:B------:R-:W0:Y:S01]  /*2500*/  SHFL.DOWN PT, R11, R8, 0x2, 0x1f ;  /* 0x08401f00080b7f89 */ /* 0x000e2200000e0000 */
[----:B------:R-:W-:Y:S01]  /*2510*/  FSETP.NEU.AND P0, PT, R7, RZ, PT ;  /* 0x000000ff0700720b */ /* 0x000fe20003f0d000 */
[----:B------:R-:W-:Y:S02]  /*2520*/  BSSY.RECONVERGENT B2, `(.L_x_84) ;  /* 0x0000021000027945 */ /* 0x000fe40003800200 */
[----:B------:R-:W1:Y:S04]  /*2530*/  SHFL.DOWN PT, R0, R9, 0x2, 0x1f ;  /* 0x08401f0009007f89 */ /* 0x000e6800000e0000 */
[----:B------:R-:W2:Y:S01]  /*2540*/  SHFL.DOWN PT, R22, R7, 0x2, 0x1f ;  /* 0x08401f0007167f89 */ /* 0x000ea200000e0000 */
[----:B0-----:R-:W-:Y:S01]  /*2550*/  IMAD.MOV.U32 R6, RZ, RZ, R11 ;  /* 0x000000ffff067224 */ /* 0x001fe200078e000b */
[----:B-1----:R-:W-:-:S02]  /*2560*/  MOV R5, R0 ;  /* 0x0000000000057202 */ /* 0x002fc40000000f00 */
        /* <DEDUP_REMOVED lines=17> */
[----:B------:R-:W-:Y:S01]  /*2680*/  IMAD.MOV.U32 R2, RZ, RZ, R13 ;  /* 0x000000ffff027224 */ /* 0x000fe200078e000d */
[----:B-1----:R-:W-:Y:S06]  /*2690*/  @!P0 BRA `(.L_x_87) ;  /* 0x00000000000c8947 */ /* 0x002fec0003800000 */
[----:B------:R-:W-:Y:S02]  /*26a0*/  MOV R3, R13 ;  /* 0x0000000d00037202 */ /* 0x000fe40000000f00 */
[----:B------:R-:W-:-:S07]  /*26b0*/  MOV R20, 0x26d0 ;  /* 0x000026d000147802 */ /* 0x000fce0000000f00 */
[----:B------:R-:W-:Y:S05]  /*26c0*/  CALL.REL.NOINC `($__internal_2_$__cuda_sm3x_div_rn_noftz_f32_slowpath) ;  /* 0x00000008004c7944 */ /* 0x000fea0003c00000 */
.L_x_87:
[----:B------:R-:W-:Y:S05]  /*26d0*/  BSYNC.RECONVERGENT B3 ;  /* 0x0000000000037941 */ /* 0x000fea0003800200 */
.L_x_86:
[C---:B------:R-:W-:Y:S01]  /*26e0*/  FMUL R4, R5.reuse, R5 ;  /* 0x0000000505047220 */ /* 0x040fe20000400000 */
[----:B------:R-:W-:Y:S01]  /*26f0*/  FADD R0, R0, R9 ;  /* 0x0000000900007221 */ /* 0x000fe20000000000 */
[----:B------:R-:W-:Y:S02]  /*2700*/  FFMA R6, R5, R3, R8 ;  /* 0x0000000305067223 */ /* 0x000fe40000000008 */
[----:B------:R-:W-:-:S04]  /*2710*/  FMUL R7, R4, R7 ;  /* 0x0000000704077220 */ /* 0x000fc80000400000 */
[----:B------:R-:W-:-:S07]  /*2720*/  FFMA R5, R7, R3, R0 ;  /* 0x0000000307057223 */ /* 0x000fce0000000000 */
.L_x_85:
[----:B------:R-:W-:Y:S05]  /*2730*/  BSYNC.RECONVERGENT B2 ;  /* 0x0000000000027941 */ /* 0x000fea0003800200 */
.L_x_84:
        /* <DEDUP_REMOVED lines=29> */
.L_x_91:
[----:B------:R-:W-:Y:S05]  /*2910*/  BSYNC.RECONVERGENT B3 ;  /* 0x0000000000037941 */ /* 0x000fea0003800200 */
.L_x_90:
[C---:B------:R-:W-:Y:S01]  /*2920*/  FMUL R9, R7.reuse, R7 ;  /* 0x0000000707097220 */ /* 0x040fe20000400000 */
[----:B------:R-:W-:Y:S01]  /*2930*/  FADD R0, R0, R5 ;  /* 0x0000000500007221 */ /* 0x000fe20000000000 */
[----:B------:R-:W-:Y:S02]  /*2940*/  FFMA R7, R7, R3, R6 ;  /* 0x0000000307077223 */ /* 0x000fe40000000006 */
[----:B------:R-:W-:-:S04]  /*2950*/  FMUL R9, R9, R2 ;  /* 0x0000000209097220 */ /* 0x000fc80000400000 */
[----:B------:R-:W-:-:S07]  /*2960*/  FFMA R3, R9, R3, R0 ;  /* 0x0000000309037223 */ /* 0x000fce0000000000 */
.L_x_89:
[----:B------:R-:W-:Y:S05]  /*2970*/  BSYNC.RECONVERGENT B2 ;  /* 0x0000000000027941 */ /* 0x000fea0003800200 */
.L_x_88:
[----:B------:R-:W-:-:S13]  /*2980*/  ISETP.NE.AND P0, PT, R18, RZ, PT ;  /* 0x000000ff1200720c */ /* 0x000fda0003f05270 */
[----:B------:R-:W-:Y:S05]  /*2990*/  @P0 EXIT ;  /* 0x000000000000094d */ /* 0x000fea0003800000 */
[----:B------:R-:W-:Y:S01]  /*29a0*/  FMNMX R8, RZ, R8, !PT ;  /* 0x00000008ff087209 */ /* 0x000fe20007800000 */
[----:B------:R-:W-:Y:S03]  /*29b0*/  BSSY.RECONVERGENT B2, `(.L_x_92) ;  /* 0x000000e000027945 */ /* 0x000fe60003800200 */
[----:B------:R-:W0:Y:S08]  /*29c0*/  MUFU.RCP R0, R8 ;  /* 0x0000000800007308 */ /* 0x000e300000001000 */
        /* <DEDUP_REMOVED lines=8> */
[----:B------:R-:W-:Y:S02]  /*2a50*/  MOV R3, R8 ;  /* 0x0000000800037202 */ /* 0x000fe40000000f00 */
[----:B------:R-:W-:-:S07]  /*2a60*/  MOV R20, 0x2a80 ;  /* 0x00002a8000147802 */ /* 0x000fce0000000f00 */
[----:B------:R-:W-:Y:S05]  /*2a70*/  CALL.REL.NOINC `($__internal_2_$__cuda_sm3x_div_rn_noftz_f32_slowpath) ;  /* 0x0000000400607944 */ /* 0x000fea0003c00000 */
[----:B------:R-:W-:-:S07]  /*2a80*/  IMAD.MOV.U32 R0, RZ, RZ, R3 ;  /* 0x000000ffff007224 */ /* 0x000fce00078e0003 */
.L_x_93:
[----:B------:R-:W-:Y:S05]  /*2a90*/  BSYNC.RECONVERGENT B2 ;  /* 0x0000000000027941 */ /* 0x000fea0003800200 */
.L_x_92:
[----:B------:R-:W0:Y:S01]  /*2aa0*/  LDCU UR4, c[0x0][0x388] ;  /* 0x00007100ff0477ac */ /* 0x000e220008000800 */
[----:B------:R-:W1:Y:S01]  /*2ab0*/  LDCU.64 UR6, c[0x0][0x398] ;  /* 0x00007300ff0677ac */ /* 0x000e620008000a00 */
[----:B------:R-:W2:Y:S01]  /*2ac0*/  LDCU.64 UR8, c[0x0][0x3a0] ;  /* 0x00007400ff0877ac */ /* 0x000ea20008000a00 */
[----:B------:R-:W-:Y:S01]  /*2ad0*/  USHF.R.U32.HI UR5, URZ, 0x1e, UR12 ;  /* 0x0000001eff057899 */ /* 0x000fe2000801160c */
[----:B0-----:R-:W-:Y:S01]  /*2ae0*/  FADD R0, R0, UR4 ;  /* 0x0000000400007e21 */ /* 0x001fe20008000000 */
[----:B------:R-:W-:-:S04]  /*2af0*/  USHF.L.U32 UR4, UR12, 0x2, URZ ;  /* 0x000000020c047899 */ /* 0x000fc800080006ff */
[----:B------:R-:W-:Y:S01]  /*2b00*/  FSETP.GEU.AND P0, PT, |R0|, 1.175494350822287508e-38, PT ;  /* 0x008000000000780b */ /* 0x000fe20003f0e200 */
[----:B-1----:R-:W-:Y:S02]  /*2b10*/  UIADD3 UR6, UP0, UPT, UR4, UR6, URZ ;  /* 0x0000000604067290 */ /* 0x002fe4000ff1e0ff */
[----:B--2---:R-:W-:Y:S02]  /*2b20*/  UIADD3 UR4, UP1, UPT, UR4, UR8, URZ ;  /* 0x0000000804047290 */ /* 0x004fe4000ff3e0ff */
[----:B------:R-:W-:Y:S02]  /*2b30*/  UIADD3.X UR7, UPT, UPT, UR5, UR7, URZ, UP0, !UPT ;  /* 0x0000000705077290 */ /* 0x000fe400087fe4ff */
[----:B------:R-:W-:Y:S01]  /*2b40*/  UIADD3.X UR5, UPT, UPT, UR5, UR9, URZ, UP1, !UPT ;  /* 0x0000000905057290 */ /* 0x000fe20008ffe4ff */
[----:B------:R-:W-:Y:S02]  /*2b50*/  MOV R2, UR6 ;  /* 0x0000000600027c02 */ /* 0x000fe40008000f00 */
[----:B------:R-:W-:Y:S01]  /*2b60*/  MOV R4, UR4 ;  /* 0x0000000400047c02 */ /* 0x000fe20008000f00 */
[----:B------:R-:W-:-:S02]  /*2b70*/  IMAD.U32 R3, RZ, RZ, UR7 ;  /* 0x00000007ff037e24 */ /* 0x000fc4000f8e00ff */
[----:B------:R-:W-:Y:S01]  /*2b80*/  @!P0 FMUL R0, R0, 16777216 ;  /* 0x4b80000000008820 */ /* 0x000fe20000400000 */
[----:B------:R-:W-:Y:S02]  /*2b90*/  MOV R5, UR5 ;  /* 0x0000000500057c02 */ /* 0x000fe40008000f00 */
[----:B------:R-:W-:Y:S01]  /*2ba0*/  STG.E desc[UR10][R2.64], R7 ;  /* 0x0000000702007986 */ /* 0x000fe2000c10190a */
[----:B------:R-:W0:Y:S02]  /*2bb0*/  MUFU.RSQ R9, R0 ;  /* 0x0000000000097308 */ /* 0x000e240000001400 */
[----:B0-----:R-:W-:-:S05]  /*2bc0*/  @!P0 FMUL R9, R9, 4096 ;  /* 0x4580000009098820 */ /* 0x001fca0000400000 */
[----:B------:R-:W-:Y:S01]  /*2bd0*/  STG.E desc[UR10][R4.64], R9 ;  /* 0x0000000904007986 */ /* 0x000fe2000c10190a */
[----:B------:R-:W-:Y:S05]  /*2be0*/  EXIT ;  /* 0x000000000000794d */ /* 0x000fea0003800000 */
        .weak           $__internal_1_$__cuda_sm20_div_u64
        .type           $__internal_1_$__cuda_sm20_div_u64,@function
        .size           $__internal_1_$__cuda_sm20_div_u64,($__internal_2_$__cuda_sm3x_div_rn_noftz_f32_slowpath - $__internal_1_$__cuda_sm20_div_u64)
$__internal_1_$__cuda_sm20_div_u64:
[----:B------:R-:W-:-:S04]  /*2bf0*/  HFMA2 R17, -RZ, RZ, 0, 0 ;  /* 0x00000000ff117431 */ /* 0x000fc800000001ff */
[----:B------:R-:W0:Y:S08]  /*2c00*/  I2F.U64.RP R5, R16 ;  /* 0x0000001000057312 */ /* 0x000e300000309000 */
[----:B0-----:R-:W0:Y:S02]  /*2c10*/  MUFU.RCP R5, R5 ;  /* 0x0000000500057308 */ /* 0x001e240000001000 */
[----:B0-----:R-:W-:-:S06]  /*2c20*/  VIADD R6, R5, 0x1ffffffe ;  /* 0x1ffffffe05067836 */ /* 0x001fcc0000000000 */
[----:B------:R-:W0:Y:S02]  /*2c30*/  F2I.U64.TRUNC R6, R6 ;  /* 0x0000000600067311 */ /* 0x000e24000020d800 */
[----:B0-----:R-:W-:-:S04]  /*2c40*/  IMAD.WIDE.U32 R8, R6, R16, RZ ;  /* 0x0000001006087225 */ /* 0x001fc800078e00ff */
[----:B------:R-:W-:Y:S01]  /*2c50*/  IMAD R9, R7, R16, R9 ;  /* 0x0000001007097224 */ /* 0x000fe200078e0209 */
[----:B------:R-:W-:-:S04]  /*2c60*/  IADD3 R11, P0, PT, RZ, -R8, RZ ;  /* 0x80000008ff0b7210 */ /* 0x000fc80007f1e0ff */
[----:B------:R-:W-:Y:S01]  /*2c70*/  IADD3.X R13, PT, PT, RZ, ~R9, RZ, P0, !PT ;  /* 0x80000009ff0d7210 */ /* 0x000fe200007fe4ff */
[----:B------:R-:W-:Y:S01]  /*2c80*/  IMAD.HI.U32 R8, R6, R11, RZ ;  /* 0x0000000b06087227 */ /* 0x000fe200078e00ff */
[----:B------:R-:W-:-:S03]  /*2c90*/  MOV R9, R6 ;  /* 0x0000000600097202 */ /* 0x000fc60000000f00 */
[-C--:B------:R-:W-:Y:S02]  /*2ca0*/  IMAD R15, R7, R13.reuse, RZ ;  /* 0x0000000d070f7224 */ /* 0x080fe400078e02ff */
[----:B------:R-:W-:-:S04]  /*2cb0*/  IMAD.WIDE.U32 R8, P0, R6, R13, R8 ;  /* 0x0000000d06087225 */ /* 0x000fc80007800008 */
[----:B------:R-:W-:-:S04]  /*2cc0*/  IMAD.HI.U32 R5, R7, R13, RZ ;  /* 0x0000000d07057227 */ /* 0x000fc800078e00ff */
[----:B------:R-:W-:-:S04]  /*2cd0*/  IMAD.HI.U32 R8, P1, R7, R11, R8 ;  /* 0x0000000b07087227 */ /* 0x000fc80007820008 */
[----:B------:R-:W-:Y:S01]  /*2ce0*/  IMAD.X R5, R5, 0x1, R7, P0 ;  /* 0x0000000105057824 */ /* 0x000fe200000e0607 */
[----:B------:R-:W-:-:S04]  /*2cf0*/  IADD3 R9, P2, PT, R15, R8, RZ ;  /* 0x000000080f097210 */ /* 0x000fc80007f5e0ff */
[----:B------:R-:W-:Y:S01]  /*2d00*/  IADD3.X R5, PT, PT, RZ, RZ, R5, P2, P1 ;  /* 0x000000ffff057210 */ /* 0x000fe200017e2405 */
[----:B------:R-:W-:-:S03]  /*2d10*/  IMAD.WIDE.U32 R6, R9, R16, RZ ;  /* 0x0000001009067225 */ /* 0x000fc600078e00ff */
[----:B------:R-:W-:Y:S01]  /*2d20*/  IADD3 R11, P0, PT, RZ, -R6, RZ ;  /* 0x80000006ff0b7210 */ /* 0x000fe20007f1e0ff */
[----:B------:R-:W-:Y:S02]  /*2d30*/  IMAD R6, R5, R16, R7 ;  /* 0x0000001005067224 */ /* 0x000fe400078e0207 */
[----:B------:R-:W-:Y:S02]  /*2d40*/  IMAD.MOV.U32 R7, RZ, RZ, RZ ;  /* 0x000000ffff077224 */ /* 0x000fe400078e00ff */
[----:B------:R-:W-:Y:S01]  /*2d50*/  IMAD.HI.U32 R8, R9, R11, RZ ;  /* 0x0000000b09087227 */ /* 0x000fe200078e00ff */
[----:B------:R-:W-:-:S05]  /*2d60*/  IADD3.X R6, PT, PT, RZ, ~R6, RZ, P0, !PT ;  /* 0x80000006ff067210 */ /* 0x000fca00007fe4ff */
[----:B------:R-:W-:-:S04]  /*2d70*/  IMAD.WIDE.U32 R8, P0, R9, R6, R8 ;  /* 0x0000000609087225 */ /* 0x000fc80007800008 */
[C---:B------:R-:W-:Y:S02]  /*2d80*/  IMAD R10, R5.reuse, R6, RZ ;  /* 0x00000006050a7224 */ /* 0x040fe400078e02ff */
[----:B------:R-:W-:-:S04]  /*2d90*/  IMAD.HI.U32 R9, P1, R5, R11, R8 ;  /* 0x0000000b05097227 */ /* 0x000fc80007820008 */
[----:B------:R-:W-:Y:S01]  /*2da0*/  IMAD.HI.U32 R6, R5, R6, RZ ;  /* 0x0000000605067227 */ /* 0x000fe200078e00ff */
[----:B------:R-:W-:-:S04]  /*2db0*/  IADD3 R9, P2, PT, R10, R9, RZ ;  /* 0x000000090a097210 */ /* 0x000fc80007f5e0ff */
[----:B------:R-:W-:Y:S01]  /*2dc0*/  IADD3.X R5, PT, PT, R6, R5, RZ, P0, !PT ;  /* 0x0000000506057210 */ /* 0x000fe200007fe4ff */
[----:B------:R-:W-:-:S03]  /*2dd0*/  IMAD.HI.U32 R6, R9, R3, RZ ;  /* 0x0000000309067227 */ /* 0x000fc600078e00ff */
[----:B------:R-:W-:Y:S01]  /*2de0*/  IADD3.X R5, PT, PT, RZ, RZ, R5, P2, P1 ;  /* 0x000000ffff057210 */ /* 0x000fe200017e2405 */
[----:B------:R-:W-:-:S04]  /*2df0*/  IMAD.WIDE.U32 R6, R9, R4, R6 ;  /* 0x0000000409067225 */ /* 0x000fc800078e0006 */
[C---:B------:R-:W-:Y:S02]  /*2e00*/  IMAD R9, R5.reuse, R4, RZ ;  /* 0x0000000405097224 */ /* 0x040fe400078e02ff */
[----:B------:R-:W-:-:S04]  /*2e10*/  IMAD.HI.U32 R6, P0, R5, R3, R6 ;  /* 0x0000000305067227 */ /* 0x000fc80007800006 */
[----:B------:R-:W-:Y:S01]  /*2e20*/  IMAD.HI.U32 R5, R5, R4, RZ ;  /* 0x0000000405057227 */ /* 0x000fe200078e00ff */
[----:B------:R-:W-:-:S04]  /*2e30*/  IADD3 R9, P1, PT, R9, R6, RZ ;  /* 0x0000000609097210 */ /* 0x000fc80007f3e0ff */
[----:B------:R-:W-:Y:S01]  /*2e40*/  IADD3.X R5, PT, PT, R5, RZ, RZ, P0, !PT ;  /* 0x000000ff05057210 */ /* 0x000fe200007fe4ff */
[----:B------:R-:W-:-:S03]  /*2e50*/  IMAD.WIDE.U32 R6, R9, R16, RZ ;  /* 0x0000001009067225 */ /* 0x000fc600078e00ff */
[----:B------:R-:W-:Y:S02]  /*2e60*/  IADD3.X R5, PT, PT, RZ, R5, RZ, P1, !PT ;  /* 0x00000005ff057210 */ /* 0x000fe40000ffe4ff */
[----:B------:R-:W-:-:S03]  /*2e70*/  IADD3 R11, P0, PT, -R6, R3, RZ ;  /* 0x00000003060b7210 */ /* 0x000fc60007f1e1ff */
[----:B------:R-:W-:Y:S01]  /*2e80*/  IMAD R7, R5, R16, R7 ;  /* 0x0000001005077224 */ /* 0x000fe200078e0207 */
[----:B------:R-:W-:-:S03]  /*2e90*/  IADD3 R3, P1, PT, -R16, R11, RZ ;  /* 0x0000000b10037210 */ /* 0x000fc60007f3e1ff */
[----:B------:R-:W-:Y:S01]  /*2ea0*/  IMAD.X R8, R4, 0x1, ~R7, P0 ;  /* 0x0000000104087824 */ /* 0x000fe200000e0e07 */
[----:B------:R-:W-:Y:S02]  /*2eb0*/  ISETP.GE.U32.AND P0, PT, R11, R16, PT ;  /* 0x000000100b00720c */ /* 0x000fe40003f06070 */
[----:B------:R-:W-:Y:S02]  /*2ec0*/  IADD3 R4, P2, PT, R9, 0x1, RZ ;  /* 0x0000000109047810 */ /* 0x000fe40007f5e0ff */
[C---:B------:R-:W-:Y:S02]  /*2ed0*/  ISETP.GE.U32.AND.EX P0, PT, R8.reuse, RZ, PT, P0 ;  /* 0x000000ff0800720c */ /* 0x040fe40003f06100 */
[----:B------:R-:W-:Y:S02]  /*2ee0*/  IADD3.X R7, PT, PT, R8, -0x1, RZ, P1, !PT ;  /* 0xffffffff08077810 */ /* 0x000fe40000ffe4ff */
[----:B------:R-:W-:Y:S02]  /*2ef0*/  IADD3.X R6, PT, PT, RZ, R5, RZ, P2, !PT ;  /* 0x00000005ff067210 */ /* 0x000fe400017fe4ff */
[----:B------:R-:W-:-:S02]  /*2f00*/  SEL R3, R3, R11, P0 ;  /* 0x0000000b03037207 */ /* 0x000fc40000000000 */
[----:B------:R-:W-:Y:S02]  /*2f10*/  SEL R9, R4, R9, P0 ;  /* 0x0000000904097207 */ /* 0x000fe40000000000 */
[----:B------:R-:W-:Y:S02]  /*2f20*/  SEL R7, R7, R8, P0 ;  /* 0x0000000807077207 */ /* 0x000fe40000000000 */
[----:B------:R-:W-:Y:S02]  /*2f30*/  SEL R6, R6, R5, P0 ;  /* 0x0000000506067207 */ /* 0x000fe40000000000 */
[----:B------:R-:W-:Y:S01]  /*2f40*/  ISETP.GE.U32.AND P0, PT, R3, R16, PT ;  /* 0x000000100300720c */ /* 0x000fe20003f06070 */
[----:B------:R-:W-:Y:S01]  /*2f50*/  IMAD.MOV.U32 R3, RZ, RZ, 0x0 ;  /* 0x00000000ff037424 */ /* 0x000fe200078e00ff */
[----:B------:R-:W-:Y:S02]  /*2f60*/  IADD3 R4, P2, PT, R9, 0x1, RZ ;  /* 0x0000000109047810 */ /* 0x000fe40007f5e0ff */
[----:B------:R-:W-:-:S02]  /*2f70*/  ISETP.NE.U32.AND P1, PT, R16, RZ, PT ;  /* 0x000000ff1000720c */ /* 0x000fc40003f25070 */
[----:B------:R-:W-:Y:S02]  /*2f80*/  ISETP.GE.U32.AND.EX P0, PT, R7, RZ, PT, P0 ;  /* 0x000000ff0700720c */ /* 0x000fe40003f06100 */
[-C--:B------:R-:W-:Y:S02]  /*2f90*/  IADD3.X R5, PT, PT, RZ, R6.reuse, RZ, P2, !PT ;  /* 0x00000006ff057210 */ /* 0x080fe400017fe4ff */
[----:B------:R-:W-:Y:S02]  /*2fa0*/  ISETP.NE.AND.EX P1, PT, RZ, RZ, PT, P1 ;  /* 0x000000ffff00720c */ /* 0x000fe40003f25310 */
[----:B------:R-:W-:Y:S02]  /*2fb0*/  SEL R4, R4, R9, P0 ;  /* 0x0000000904047207 */ /* 0x000fe40000000000 */
[----:B------:R-:W-:Y:S02]  /*2fc0*/  SEL R5, R5, R6, P0 ;  /* 0x0000000605057207 */ /* 0x000fe40000000000 */
[----:B------:R-:W-:-:S02]  /*2fd0*/  SEL R4, R4, 0xffffffff, P1 ;  /* 0xffffffff04047807 */ /* 0x000fc40000800000 */
[----:B------:R-:W-:Y:S01]  /*2fe0*/  SEL R5, R5, 0xffffffff, P1 ;  /* 0xffffffff05057807 */ /* 0x000fe20000800000 */
[----:B------:R-:W-:Y:S06]  /*2ff0*/  RET.REL.NODEC R2 `(_Z24RowwiseMomentsCUDAKernelIfEvlT_PKS0_PS0_S3_) ;  /* 0xffffffd002007950 */ /* 0x000fec0003c3ffff */
        .weak           $__internal_2_$__cuda_sm3x_div_rn_noftz_f32_slowpath
        .type           $__internal_2_$__cuda_sm3x_div_rn_noftz_f32_slowpath,@function
        .size           $__internal_2_$__cuda_sm3x_div_rn_noftz_f32_slowpath,(.L_x_108 - $__internal_2_$__cuda_sm3x_div_rn_noftz_f32_slowpath)
$__internal_2_$__cuda_sm3x_div_rn_noftz_f32_slowpath:
[----:B------:R-:W-:Y:S01]  /*3000*/  SHF.R.U32.HI R21, RZ, 0x17, R3 ;  /* 0x00000017ff157819 */ /* 0x000fe20000011603 */
[----:B------:R-:W-:Y:S01]  /*3010*/  BSSY.RECONVERGENT B0, `(.L_x_94) ;  /* 0x0000063000007945 */ /* 0x000fe20003800200 */
[----:B------:R-:W-:Y:S02]  /*3020*/  SHF.R.U32.HI R24, RZ, 0x17, R22 ;  /* 0x00000017ff187819 */ /* 0x000fe40000011616 */
[----:B------:R-:W-:Y:S02]  /*3030*/  LOP3.LUT R21, R21, 0xff, RZ, 0xc0, !PT ;  /* 0x000000ff15157812 */ /* 0x000fe400078ec0ff */
[----:B------:R-:W-:Y:S02]  /*3040*/  LOP3.LUT R24, R24, 0xff, RZ, 0xc0, !PT ;  /* 0x000000ff18187812 */ /* 0x000fe400078ec0ff */
[----:B------:R-:W-:Y:S02]  /*3050*/  IADD3 R23, PT, PT, R21, -0x1, RZ ;  /* 0xffffffff15177810 */ /* 0x000fe40007ffe0ff */
[----:B------:R-:W-:-:S02]  /*3060*/  IADD3 R25, PT, PT, R24, -0x1, RZ ;  /* 0xffffffff18197810 */ /* 0x000fc40007ffe0ff */
[----:B------:R-:W-:-:S04]  /*3070*/  ISETP.GT.U32.AND P0, PT, R23, 0xfd, PT ;  /* 0x000000fd1700780c */ /* 0x000fc80003f04070 */
[----:B------:R-:W-:-:S13]  /*3080*/  ISETP.GT.U32.OR P0, PT, R25, 0xfd, P0 ;  /* 0x000000fd1900780c */ /* 0x000fda0000704470 */
[----:B------:R-:W-:Y:S01]  /*3090*/  @!P0 IMAD.MOV.U32 R4, RZ, RZ, RZ ;  /* 0x000000ffff048224 */ /* 0x000fe200078e00ff */
[----:B------:R-:W-:Y:S06]  /*30a0*/  @!P0 BRA `(.L_x_95) ;  /* 0x00000000005c8947 */ /* 0x000fec0003800000 */
[----:B------:R-:W-:Y:S02]  /*30b0*/  FSETP.GTU.FTZ.AND P0, PT, |R22|, +INF , PT ;  /* 0x7f8000001600780b */ /* 0x000fe40003f1c200 */
[----:B------:R-:W-:-:S04]  /*30c0*/  FSETP.GTU.FTZ.AND P1, PT, |R3|, +INF , PT ;  /* 0x7f8000000300780b */ /* 0x000fc80003f3c200 */
[----:B------:R-:W-:-:S13]  /*30d0*/  PLOP3.LUT P0, PT, P0, P1, PT, 0xf8, 0x8f ;  /* 0x00000000008f781c */ /* 0x000fda0000703f70 */
[----:B------:R-:W-:Y:S05]  /*30e0*/  @P0 BRA `(.L_x_96) ;  /* 0x0000000400500947 */ /* 0x000fea0003800000 */
[----:B------:R-:W-:-:S13]  /*30f0*/  LOP3.LUT P0, RZ, R3, 0x7fffffff, R22, 0xc8, !PT ;  /* 0x7fffffff03ff7812 */ /* 0x000fda000780c816 */
[----:B------:R-:W-:Y:S05]  /*3100*/  @!P0 BRA `(.L_x_97) ;  /* 0x0000000400408947 */ /* 0x000fea0003800000 */
[C---:B------:R-:W-:Y:S02]  /*3110*/  FSETP.NEU.FTZ.AND P2, PT, |R22|.reuse, +INF , PT ;  /* 0x7f8000001600780b */ /* 0x040fe40003f5d200 */
[----:B------:R-:W-:Y:S02]  /*3120*/  FSETP.NEU.FTZ.AND P1, PT, |R3|, +INF , PT ;  /* 0x7f8000000300780b */ /* 0x000fe40003f3d200 */
[----:B------:R-:W-:-:S11]  /*3130*/  FSETP.NEU.FTZ.AND P0, PT, |R22|, +INF , PT ;  /* 0x7f8000001600780b */ /* 0x000fd60003f1d200 */
[----:B------:R-:W-:Y:S05]  /*3140*/  @!P1 BRA !P2, `(.L_x_97) ;  /* 0x0000000400309947 */ /* 0x000fea0005000000 */
[----:B------:R-:W-:-:S04]  /*3150*/  LOP3.LUT P2, RZ, R22, 0x7fffffff, RZ, 0xc0, !PT ;  /* 0x7fffffff16ff7812 */ /* 0x000fc8000784c0ff */
[----:B------:R-:W-:-:S13]  /*3160*/  PLOP3.LUT P1, PT, P1, P2, PT, 0x2f, 0xf2 ;  /* 0x0000000000f2781c */ /* 0x000fda0000f24577 */
[----:B------:R-:W-:Y:S05]  /*3170*/  @P1 BRA `(.L_x_98) ;  /* 0x00000004001c1947 */ /* 0x000fea0003800000 */
[----:B------:R-:W-:-:S04]  /*3180*/  LOP3.LUT P1, RZ, R3, 0x7fffffff, RZ, 0xc0, !PT ;  /* 0x7fffffff03ff7812 */ /* 0x000fc8000782c0ff */
[----:B------:R-:W-:-:S13]  /*3190*/  PLOP3.LUT P0, PT, P0, P1, PT, 0x2f, 0xf2 ;  /* 0x0000000000f2781c */ /* 0x000fda0000702577 */
[----:B------:R-:W-:Y:S05]  /*31a0*/  @P0 BRA `(.L_x_99) ;  /* 0x0000000400040947 */ /* 0x000fea0003800000 */
[----:B------:R-:W-:Y:S02]  /*31b0*/  ISETP.GE.AND P0, PT, R25, RZ, PT ;  /* 0x000000ff1900720c */ /* 0x000fe40003f06270 */
[----:B------:R-:W-:-:S11]  /*31c0*/  ISETP.GE.AND P1, PT, R23, RZ, PT ;  /* 0x000000ff1700720c */ /* 0x000fd60003f26270 */
[----:B------:R-:W-:Y:S01]  /*31d0*/  @P0 MOV R4, RZ ;  /* 0x000000ff00040202 */ /* 0x000fe20000000f00 */
[----:B------:R-:W-:Y:S01]  /*31e0*/  @!P0 FFMA R22, R22, 1.84467440737095516160e+19, RZ ;  /* 0x5f80000016168823 */ /* 0x000fe200000000ff */
[----:B------:R-:W-:Y:S01]  /*31f0*/  @!P0 MOV R4, 0xffffffc0 ;  /* 0xffffffc000048802 */ /* 0x000fe20000000f00 */
[----:B------:R-:W-:-:S04]  /*3200*/  @!P1 FFMA R3, R3, 1.84467440737095516160e+19, RZ ;  /* 0x5f80000003039823 */ /* 0x000fc800000000ff */
[----:B------:R-:W-:-:S07]  /*3210*/  @!P1 VIADD R4, R4, 0x40 ;  /* 0x0000004004049836 */ /* 0x000fce0000000000 */
.L_x_95:
[----:B------:R-:W-:Y:S01]  /*3220*/  LEA R30, R21, 0xc0800000, 0x17 ;  /* 0xc0800000151e7811 */ /* 0x000fe200078eb8ff */
[----:B------:R-:W-:Y:S01]  /*3230*/  BSSY.RECONVERGENT B1, `(.L_x_100) ;  /* 0x0000036000017945 */ /* 0x000fe20003800200 */
[----:B------:R-:W-:Y:S02]  /*3240*/  IADD3 R24, PT, PT, R24, -0x7f, RZ ;  /* 0xffffff8118187810 */ /* 0x000fe40007ffe0ff */
[----:B------:R-:W-:Y:S02]  /*3250*/  IADD3 R33, PT, PT, -R30, R3, RZ ;  /* 0x000000031e217210 */ /* 0x000fe40007ffe1ff */
[C---:B------:R-:W-:Y:S01]  /*3260*/  IADD3 R25, PT, PT, R24.reuse, 0x7f, -R21 ;  /* 0x0000007f18197810 */ /* 0x040fe20007ffe815 */
[----:B------:R-:W-:Y:S01]  /*3270*/  IMAD R22, R24, -0x800000, R22 ;  /* 0xff80000018167824 */ /* 0x000fe200078e0216 */
[----:B------:R-:W0:Y:S01]  /*3280*/  MUFU.RCP R3, R33 ;  /* 0x0000002100037308 */ /* 0x000e220000001000 */
[----:B------:R-:W-:-:S04]  /*3290*/  FADD.FTZ R30, -R33, -RZ ;  /* 0x800000ff211e7221 */ /* 0x000fc80000010100 */
[----:B0-----:R-:W-:-:S04]  /*32a0*/  FFMA R32, R3, R30, 1 ;  /* 0x3f80000003207423 */ /* 0x001fc8000000001e */
[----:B------:R-:W-:-:S04]  /*32b0*/  FFMA R3, R3, R32, R3 ;  /* 0x0000002003037223 */ /* 0x000fc80000000003 */
[----:B------:R-:W-:-:S04]  /*32c0*/  FFMA R23, R22, R3, RZ ;  /* 0x0000000316177223 */ /* 0x000fc800000000ff */
[----:B------:R-:W-:-:S04]  /*32d0*/  FFMA R24, R30, R23, R22 ;  /* 0x000000171e187223 */ /* 0x000fc80000000016 */
[----:B------:R-:W-:Y:S01]  /*32e0*/  FFMA R23, R3, R24, R23 ;  /* 0x0000001803177223 */ /* 0x000fe20000000017 */
[----:B------:R-:W-:-:S03]  /*32f0*/  IMAD.IADD R24, R25, 0x1, R4 ;  /* 0x0000000119187824 */ /* 0x000fc600078e0204 */
[----:B------:R-:W-:-:S04]  /*3300*/  FFMA R22, R30, R23, R22 ;  /* 0x000000171e167223 */ /* 0x000fc80000000016 */
[----:B------:R-:W-:-:S05]  /*3310*/  FFMA R21, R3, R22, R23 ;  /* 0x0000001603157223 */ /* 0x000fca0000000017 */
[----:B------:R-:W-:-:S04]  /*3320*/  SHF.R.U32.HI R25, RZ, 0x17, R21 ;  /* 0x00000017ff197819 */ /* 0x000fc80000011615 */
[----:B------:R-:W-:-:S04]  /*3330*/  LOP3.LUT R25, R25, 0xff, RZ, 0xc0, !PT ;  /* 0x000000ff19197812 */ /* 0x000fc800078ec0ff */
[----:B------:R-:W-:-:S04]  /*3340*/  IADD3 R4, PT, PT, R25, R24, RZ ;  /* 0x0000001819047210 */ /* 0x000fc80007ffe0ff */
[----:B------:R-:W-:-:S04]  /*3350*/  IADD3 R25, PT, PT, R4, -0x1, RZ ;  /* 0xffffffff04197810 */ /* 0x000fc80007ffe0ff */
[----:B------:R-:W-:-:S13]  /*3360*/  ISETP.GE.U32.AND P0, PT, R25, 0xfe, PT ;  /* 0x000000fe1900780c */ /* 0x000fda0003f06070 */
[----:B------:R-:W-:Y:S05]  /*3370*/  @!P0 BRA `(.L_x_101) ;  /* 0x0000000000808947 */ /* 0x000fea0003800000 */
[----:B------:R-:W-:-:S13]  /*3380*/  ISETP.GT.AND P0, PT, R4, 0xfe, PT ;  /* 0x000000fe0400780c */ /* 0x000fda0003f04270 */
[----:B------:R-:W-:Y:S05]  /*3390*/  @P0 BRA `(.L_x_102) ;  /* 0x00000000006c0947 */ /* 0x000fea0003800000 */
[----:B------:R-:W-:-:S13]  /*33a0*/  ISETP.GE.AND P0, PT, R4, 0x1, PT ;  /* 0x000000010400780c */ /* 0x000fda0003f06270 */
[----:B------:R-:W-:Y:S05]  /*33b0*/  @P0 BRA `(.L_x_103) ;  /* 0x0000000000740947 */ /* 0x000fea0003800000 */
[----:B------:R-:W-:Y:S02]  /*33c0*/  ISETP.GE.AND P0, PT, R4, -0x18, PT ;  /* 0xffffffe80400780c */ /* 0x000fe40003f06270 */
[----:B------:R-:W-:-:S11]  /*33d0*/  LOP3.LUT R21, R21, 0x80000000, RZ, 0xc0, !PT ;  /* 0x8000000015157812 */ /* 0x000fd600078ec0ff */
[----:B------:R-:W-:Y:S05]  /*33e0*/  @!P0 BRA `(.L_x_103) ;  /* 0x0000000000688947 */ /* 0x000fea0003800000 */
[CCC-:B------:R-:W-:Y:S01]  /*33f0*/  FFMA.RZ R24, R3.reuse, R22.reuse, R23.reuse ;  /* 0x0000001603187223 */ /* 0x1c0fe2000000c017 */
[CCC-:B------:R-:W-:Y:S01]  /*3400*/  FFMA.RP R25, R3.reuse, R22.reuse, R23.reuse ;  /* 0x0000001603197223 */ /* 0x1c0fe20000008017 */
[----:B------:R-:W-:Y:S01]  /*3410*/  FFMA.RM R22, R3, R22, R23 ;  /* 0x0000001603167223 */ /* 0x000fe20000004017 */
[C---:B------:R-:W-:Y:S01]  /*3420*/  VIADD R3, R4.reuse, 0x20 ;  /* 0x0000002004037836 */ /* 0x040fe20000000000 */
[----:B------:R-:W-:Y:S02]  /*3430*/  ISETP.NE.AND P2, PT, R4, RZ, PT ;  /* 0x000000ff0400720c */ /* 0x000fe40003f45270 */
[----:B------:R-:W-:Y:S02]  /*3440*/  LOP3.LUT R24, R24, 0x7fffff, RZ, 0xc0, !PT ;  /* 0x007fffff18187812 */ /* 0x000fe400078ec0ff */
[----:B------:R-:W-:Y:S02]  /*3450*/  ISETP.NE.AND P1, PT, R4, RZ, PT ;  /* 0x000000ff0400720c */ /* 0x000fe40003f25270 */
[----:B------:R-:W-:-:S02]  /*3460*/  LOP3.LUT R24, R24, 0x800000, RZ, 0xfc, !PT ;  /* 0x0080000018187812 */ /* 0x000fc400078efcff */
[----:B------:R-:W-:Y:S02]  /*3470*/  IADD3 R4, PT, PT, -R4, RZ, RZ ;  /* 0x000000ff04047210 */ /* 0x000fe40007ffe1ff */
[----:B------:R-:W-:Y:S02]  /*3480*/  SHF.L.U32 R3, R24, R3, RZ ;  /* 0x0000000318037219 */ /* 0x000fe400000006ff */
[----:B------:R-:W-:Y:S02]  /*3490*/  FSETP.NEU.FTZ.AND P0, PT, R25, R22, PT ;  /* 0x000000161900720b */ /* 0x000fe40003f1d000 */
[----:B------:R-:W-:Y:S02]  /*34a0*/  SEL R23, R4, RZ, P2 ;  /* 0x000000ff04177207 */ /* 0x000fe40001000000 */
[----:B------:R-:W-:Y:S02]  /*34b0*/  ISETP.NE.AND P1, PT, R3, RZ, P1 ;  /* 0x000000ff0300720c */ /* 0x000fe40000f25270 */
[----:B------:R-:W-:-:S02]  /*34c0*/  SHF.R.U32.HI R24, RZ, R23, R24 ;  /* 0x00000017ff187219 */ /* 0x000fc40000011618 */
[----:B------:R-:W-:Y:S02]  /*34d0*/  PLOP3.LUT P0, PT, P0, P1, PT, 0xf8, 0x8f ;  /* 0x00000000008f781c */ /* 0x000fe40000703f70 */
[----:B------:R-:W-:Y:S02]  /*34e0*/  SHF.R.U32.HI R4, RZ, 0x1, R24 ;  /* 0x00000001ff047819 */ /* 0x000fe40000011618 */
[----:B------:R-:W-:-:S04]  /*34f0*/  SEL R3, RZ, 0x1, !P0 ;  /* 0x00000001ff037807 */ /* 0x000fc80004000000 */
[----:B------:R-:W-:-:S04]  /*3500*/  LOP3.LUT R3, R3, 0x1, R4, 0xf8, !PT ;  /* 0x0000000103037812 */ /* 0x000fc800078ef804 */
[----:B------:R-:W-:-:S04]  /*3510*/  LOP3.LUT R3, R3, R24, RZ, 0xc0, !PT ;  /* 0x0000001803037212 */ /* 0x000fc800078ec0ff */
[----:B------:R-:W-:-:S04]  /*3520*/  IADD3 R4, PT, PT, R4, R3, RZ ;  /* 0x0000000304047210 */ /* 0x000fc80007ffe0ff */
[----:B------:R-:W-:Y:S01]  /*3530*/  LOP3.LUT R21, R4, R21, RZ, 0xfc, !PT ;  /* 0x0000001504157212 */ /* 0x000fe200078efcff */
[----:B------:R-:W-:Y:S06]  /*3540*/  BRA `(.L_x_103) ;  /* 0x0000000000107947 */ /* 0x000fec0003800000 */
.L_x_102:
[----:B------:R-:W-:-:S04]  /*3550*/  LOP3.LUT R21, R21, 0x80000000, RZ, 0xc0, !PT ;  /* 0x8000000015157812 */ /* 0x000fc800078ec0ff */
[----:B------:R-:W-:Y:S01]  /*3560*/  LOP3.LUT R21, R21, 0x7f800000, RZ, 0xfc, !PT ;  /* 0x7f80000015157812 */ /* 0x000fe200078efcff */
[----:B------:R-:W-:Y:S06]  /*3570*/  BRA `(.L_x_103) ;  /* 0x0000000000047947 */ /* 0x000fec0003800000 */
.L_x_101:
[----:B------:R-:W-:-:S07]  /*3580*/  IMAD R21, R24, 0x800000, R21 ;  /* 0x0080000018157824 */ /* 0x000fce00078e0215 */
.L_x_103:
[----:B------:R-:W-:Y:S05]  /*3590*/  BSYNC.RECONVERGENT B1 ;  /* 0x0000000000017941 */ /* 0x000fea0003800200 */
.L_x_100:
[----:B------:R-:W-:Y:S01]  /*35a0*/  MOV R3, R21 ;  /* 0x0000001500037202 */ /* 0x000fe20000000f00 */
[----:B------:R-:W-:Y:S06]  /*35b0*/  BRA `(.L_x_104) ;  /* 0x0000000000207947 */ /* 0x000fec0003800000 */
.L_x_99:
[----:B------:R-:W-:-:S04]  /*35c0*/  LOP3.LUT R3, R3, 0x80000000, R22, 0x48, !PT ;  /* 0x8000000003037812 */ /* 0x000fc800078e4816 */
[----:B------:R-:W-:Y:S01]  /*35d0*/  LOP3.LUT R3, R3, 0x7f800000, RZ, 0xfc, !PT ;  /* 0x7f80000003037812 */ /* 0x000fe200078efcff */
[----:B------:R-:W-:Y:S06]  /*35e0*/  BRA `(.L_x_104) ;  /* 0x0000000000147947 */ /* 0x000fec0003800000 */
.L_x_98:
[----:B------:R-:W-:Y:S01]  /*35f0*/  LOP3.LUT R3, R3, 0x80000000, R22, 0x48, !PT ;  /* 0x8000000003037812 */ /* 0x000fe200078e4816 */
[----:B------:R-:W-:Y:S06]  /*3600*/  BRA `(.L_x_104) ;  /* 0x00000000000c7947 */ /* 0x000fec0003800000 */
.L_x_97:
[----:B------:R-:W0:Y:S01]  /*3610*/  MUFU.RSQ R3, -QNAN ;  /* 0xffc0000000037908 */ /* 0x000e220000001400 */
[----:B------:R-:W-:Y:S05]  /*3620*/  BRA `(.L_x_104) ;  /* 0x0000000000047947 */ /* 0x000fea0003800000 */
.L_x_96:
[----:B------:R-:W-:-:S07]  /*3630*/  FADD.FTZ R3, R22, R3 ;  /* 0x0000000316037221 */ /* 0x000fce0000010000 */
.L_x_104:
[----:B------:R-:W-:Y:S05]  /*3640*/  BSYNC.RECONVERGENT B0 ;  /* 0x0000000000007941 */ /* 0x000fea0003800200 */
.L_x_94:
[----:B------:R-:W-:-:S04]  /*3650*/  HFMA2 R21, -RZ, RZ, 0, 0 ;  /* 0x00000000ff157431 */ /* 0x000fc800000001ff */
[----:B0-----:R-:W-:Y:S05]  /*3660*/  RET.REL.NODEC R20 `(_Z24RowwiseMomentsCUDAKernelIfEvlT_PKS0_PS0_S3_) ;  /* 0xffffffc814647950 */ /* 0x001fea0003c3ffff */
.L_x_105:
        /* <DEDUP_REMOVED lines=9> */
.L_x_108:


//--------------------- .nv.shared.reserved.0     --------------------------
	.section	.nv.shared.reserved.0,"aw",@nobits
	.weak		__nv_reservedSMEM_offset_0_alias
	.size		__nv_reservedSMEM_offset_0_alias, 0, 64
	.other		__nv_reservedSMEM_offset_0_alias,@"STO_CUDA_RESERVED_SHARED STV_DEFAULT"
__nv_reservedSMEM_offset_0_alias:
	.zero		0
	.zero		64


//--------------------- .nv.global                --------------------------
	.section	.nv.global,"aw",@nobits
.nv.global:
	.type		_ZN34_INTERNAL_9df6d34c_4_k_cu_c48df5b54cuda3std6ranges3__45__cpo9iter_moveE,@object
	.size		_ZN34_INTERNAL_9df6d34c_4_k_cu_c48df5b54cuda3std6ranges3__45__cpo9iter_moveE,(_ZN34_INTERNAL_9df6d34c_4_k_cu_c48df5b54cuda3std3__45__cpo5beginE - _ZN34_INTERNAL_9df6d34c_4_k_cu_c48df5b54cuda3std6ranges3__45__cpo9iter_moveE)
_ZN34_INTERNAL_9df6d34c_4_k_cu_c48df5b54cuda3std6ranges3__45__cpo9iter_moveE:
	.zero		1
	.type		_ZN34_INTERNAL_9df6d34c_4_k_cu_c48df5b54cuda3std3__45__cpo5beginE,@object
	.size		_ZN34_INTERNAL_9df6d34c_4_k_cu_c48df5b54cuda3std3__45__cpo5beginE,(_ZN34_INTERNAL_9df6d34c_4_k_cu_c48df5b54cuda3std3__436_GLOBAL__N__9df6d34c_4_k_cu_c48df5b56ignoreE - _ZN34_INTERNAL_9df6d34c_4_k_cu_c48df5b54cuda3std3__45__cpo5beginE)
_ZN34_INTERNAL_9df6d34c_4_k_cu_c48df5b54cuda3std3__45__cpo5beginE:
	.zero		1
	.type		_ZN34_INTERNAL_9df6d34c_4_k_cu_c48df5b54cuda3std3__436_GLOBAL__N__9df6d34c_4_k_cu_c48df5b56ignoreE,@object
	.size		_ZN34_INTERNAL_9df6d34c_4_k_cu_c48df5b54cuda3std3__436_GLOBAL__N__9df6d34c_4_k_cu_c48df5b56ignoreE,(_ZN34_INTERNAL_9df6d34c_4_k_cu_c48df5b54cuda3std3__45__cpo6cbeginE - _ZN34_INTERNAL_9df6d34c_4_k_cu_c48df5b54cuda3std3__436_GLOBAL__N__9df6d34c_4_k_cu_c48df5b56ignoreE)
_ZN34_INTERNAL_9df6d34c_4_k_cu_c48df5b54cuda3std3__436_GLOBAL__N__9df6d34c_4_k_cu_c48df5b56ignoreE:
	.zero		1
	.type		_ZN34_INTERNAL_9df6d34c_4_k_cu_c48df5b54cuda3std3__45__cpo6cbeginE,@object
	.size		_ZN34_INTERNAL_9df6d34c_4_k_cu_c48df5b54cuda3std3__45__cpo6cbeginE,(_ZN34_INTERNAL_9df6d34c_4_k_cu_c48df5b54cuda3std3__48in_placeE - _ZN34_INTERNAL_9df6d34c_4_k_cu_c48df5b54cuda3std3__45__cpo6cbeginE)
_ZN34_INTERNAL_9df6d34c_4_k_cu_c48df5b54cuda3std3__45__cpo6cbeginE:
	.zero		1
	.type		_ZN34_INTERNAL_9df6d34c_4_k_cu_c48df5b54cuda3std3__48in_placeE,@object
	.size		_ZN34_INTERNAL_9df6d34c_4_k_cu_c48df5b54cuda3std3__48in_placeE,(_ZN34_INTERNAL_9df6d34c_4_k_cu_c48df5b54cuda3std3__45__cpo4cendE - _ZN34_INTERNAL_9df6d34c_4_k_cu_c48df5b54cuda3std3__48in_placeE)
_ZN34_INTERNAL_9df6d34c_4_k_cu_c48df5b54cuda3std3__48in_placeE:
	.zero		1
	.type		_ZN34_INTERNAL_9df6d34c_4_k_cu_c48df5b54cuda3std3__45__cpo4cendE,@object
	.size		_ZN34_INTERNAL_9df6d34c_4_k_cu_c48df5b54cuda3std3__45__cpo4cendE,(_ZN34_INTERNAL_9df6d34c_4_k_cu_c48df5b54cuda3std6ranges3__45__cpo4swapE - _ZN34_INTERNAL_9df6d34c_4_k_cu_c48df5b54cuda3std3__45__cpo4cendE)
_ZN34_INTERNAL_9df6d34c_4_k_cu_c48df5b54cuda3std3__45__cpo4cendE:
	.zero		1
	.type		_ZN34_INTERNAL_9df6d34c_4_k_cu_c48df5b54cuda3std6ranges3__45__cpo4swapE,@object
	.size		_ZN34_INTERNAL_9df6d34c_4_k_cu_c48df5b54cuda3std6ranges3__45__cpo4swapE,(_ZN34_INTERNAL_9df6d34c_4_k_cu_c48df5b54cuda3std3__45__cpo3endE - _ZN34_INTERNAL_9df6d34c_4_k_cu_c48df5b54cuda3std6ranges3__45__cpo4swapE)
_ZN34_INTERNAL_9df6d34c_4_k_cu_c48df5b54cuda3std6ranges3__45__cpo4swapE:
	.zero		1
	.type		_ZN34_INTERNAL_9df6d34c_4_k_cu_c48df5b54cuda3std3__45__cpo3endE,@object
	.size		_ZN34_INTERNAL_9df6d34c_4_k_cu_c48df5b54cuda3std3__45__cpo3endE,(_ZN34_INTERNAL_9df6d34c_4_k_cu_c48df5b54cuda3std3__419piecewise_constructE - _ZN34_INTERNAL_9df6d34c_4_k_cu_c48df5b54cuda3std3__45__cpo3endE)
_ZN34_INTERNAL_9df6d34c_4_k_cu_c48df5b54cuda3std3__45__cpo3endE:
	.zero		1
	.type		_ZN34_INTERNAL_9df6d34c_4_k_cu_c48df5b54cuda3std3__419piecewise_constructE,@object
	.size		_ZN34_INTERNAL_9df6d34c_4_k_cu_c48df5b54cuda3std3__419piecewise_constructE,(.L_5 - _ZN34_INTERNAL_9df6d34c_4_k_cu_c48df5b54cuda3std3__419piecewise_constructE)
_ZN34_INTERNAL_9df6d34c_4_k_cu_c48df5b54cuda3std3__419piecewise_constructE:
	.zero		1
.L_5:


//--------------------- .nv.shared._Z24RowwiseMomentsCUDAKernelIfEvlT_PKS0_PS0_S3_ --------------------------
	.section	.nv.shared._Z24RowwiseMomentsCUDAKernelIfEvlT_PKS0_PS0_S3_,"aw",@nobits
	.sectionflags	@""
	.align	8
.nv.shared._Z24RowwiseMomentsCUDAKernelIfEvlT_PKS0_PS0_S3_:
	.zero		1792


//--------------------- .nv.constant0._Z26LayerNormForwardCUDAKernelIfEvlPKT_S2_S2_S2_S2_PS0_ --------------------------
	.section	.nv.constant0._Z26LayerNormForwardCUDAKernelIfEvlPKT_S2_S2_S2_S2_PS0_,"a",@progbits
	.sectionflags	@""
	.align	4
.nv.constant0._Z26LayerNormForwardCUDAKernelIfEvlPKT_S2_S2_S2_S2_PS0_:
	.zero		952


//--------------------- .nv.constant0._Z24RowwiseMomentsCUDAKernelIfEvlT_PKS0_PS0_S3_ --------------------------
	.section	.nv.constant0._Z24RowwiseMomentsCUDAKernelIfEvlT_PKS0_PS0_S3_,"a",@progbits
	.sectionflags	@""
	.align	4
.nv.constant0._Z24RowwiseMomentsCUDAKernelIfEvlT_PKS0_PS0_S3_:
	.zero		936


//--------------------- SYMBOLS --------------------------

	.type		.nv.reservedSmem.offset0,@object
	.size		.nv.reservedSmem.offset0,0x4
	.type		.nv.reservedSmem.cap,@object
	.size		.nv.reservedSmem.cap,0x4
